// auto-generated by cutlass_sweep.gemm — config: {"arch": "sm_100", "cluster_m": 1, "cluster_n": 1, "dtype": "fp16", "dtype_b": "fp16", "layout": "tn", "stages": 0, "tile_k": 128, "tile_m": 64, "tile_n": 128}
#include "cutlass/cutlass.h"
#include "cutlass/gemm/collective/collective_builder.hpp"
#include "cutlass/gemm/device/gemm_universal_adapter.h"
#include "cutlass/gemm/kernel/gemm_universal.hpp"
#include "cutlass/epilogue/collective/collective_builder.hpp"

using ElemA = cutlass::half_t;
using ElemB = cutlass::half_t;
using ElemCD = cutlass::half_t;
using Acc  = float;
using TileShape    = cute::Shape<cute::_64, cute::_128, cute::_128>;
using ClusterShape = cute::Shape<cute::_1, cute::_1, cute::_1>;

using CollectiveEpilogue = typename cutlass::epilogue::collective::CollectiveBuilder<
    cutlass::arch::Sm100, cutlass::arch::OpClassTensorOp,
    TileShape, ClusterShape,
    cutlass::epilogue::collective::EpilogueTileAuto,
    Acc, Acc,
    ElemCD, cutlass::layout::RowMajor, 128 / cutlass::sizeof_bits<ElemCD>::value,
    ElemCD, cutlass::layout::RowMajor, 128 / cutlass::sizeof_bits<ElemCD>::value,
    cutlass::epilogue::collective::EpilogueScheduleAuto
  >::CollectiveOp;

using CollectiveMainloop = typename cutlass::gemm::collective::CollectiveBuilder<
    cutlass::arch::Sm100, cutlass::arch::OpClassTensorOp,
    ElemA, cutlass::layout::ColumnMajor, 128 / cutlass::sizeof_bits<ElemA>::value,
    ElemB, cutlass::layout::RowMajor, 128 / cutlass::sizeof_bits<ElemB>::value,
    Acc,
    TileShape, ClusterShape,
    cutlass::gemm::collective::StageCountAutoCarveout<static_cast<int>(sizeof(typename CollectiveEpilogue::SharedStorage))>,
    cutlass::gemm::collective::KernelScheduleAuto
  >::CollectiveOp;

using GemmKernel = cutlass::gemm::kernel::GemmUniversal<
    cute::Shape<int,int,int,int>,
    CollectiveMainloop,
    CollectiveEpilogue
>;
using Gemm = cutlass::gemm::device::GemmUniversalAdapter<GemmKernel>;

// Force the device kernel symbol into the cubin without needing a host main.
auto* _anchor = &cutlass::device_kernel<GemmKernel>;


// ===== COMPILED SASS (sm_100a) =====

	.target	sm_100a

	.elftype	@"ET_EXEC"


//--------------------- .note.nv.tkinfo           --------------------------
	.section	.note.nv.tkinfo,"",@"SHT_NOTE"
	.sectionflags	@"SHF_NOTE_NV_TKINFO"
	.tkinfo
        /*0018*/ 	.word	0x00000002
        /*0030*/ 	.string	""
        /*0030*/ 	.string	"ptxas"
        /*0030*/ 	.string	"Cuda compilation tools, release 13.0, V13.0.88"
        /*0030*/ 	.string	"Build cuda_13.0.r13.0/compiler.36424714_0"
        /*0030*/ 	.string	"-arch sm_100a -m 64 "



//--------------------- .note.nv.cuinfo           --------------------------
	.section	.note.nv.cuinfo,"",@"SHT_NOTE"
	.sectionflags	@"SHF_NOTE_NV_CUINFO"
        /*0018*/ 	.short	0x0002
        /*001a*/ 	.short	0x0064
        /*001c*/ 	.short	0x0082
	.zero		2


//--------------------- .nv.info                  --------------------------
	.section	.nv.info,"",@"SHT_CUDA_INFO"
	.align	4


	//----- nvinfo : EIATTR_REGCOUNT
	.align		4
        /*0000*/ 	.byte	0x04, 0x2f
        /*0002*/ 	.short	(.L_19 - .L_18)
	.align		4
.L_18:
        /*0004*/ 	.word	index@(_ZN7cutlass13device_kernelINS_4gemm6kernel13GemmUniversalIN4cute5tupleIJiiiiEEENS1_10collective13CollectiveMmaINS1_35MainloopSm100TmaUmmaWarpSpecializedILi4ELi2ELi4ENS5_IJNS4_1CILi1EEESB_SB_EEEEENS5_IJNSA_ILi64EEENSA_ILi128EEESF_EEENS_6half_tENS5_IJSB_llEEESH_SI_NS4_8TiledMMAINS4_8MMA_AtomIJNS4_20SM100_MMA_F16BF16_SSISH_SH_fLi64ELi128ELNS4_4UMMA5MajorE1ELSN_1ELNSM_7ScaleInE0ELSO_0EEEEEENS4_6LayoutISC_NS5_IJNSA_ILi0EEESS_SS_EEEEENS5_IJNS4_10UnderscoreESV_SV_EEEEENS4_13SM90_TMA_LOADENS4_14ComposedLayoutINS4_7SwizzleILi3ELi4ELi3EEENS4_18smem_ptr_flag_bitsILi16EEENSR_INS5_IJSE_NSA_ILi8EEEEEENS5_IJSB_SE_EEEEEEEvNS4_8identityESY_S18_vS19_EENS_8epilogue10collective18CollectiveEpilogueINS1B_23Sm100TmaWarpSpecializedILi4ELi2ELi16ELb1ELb0EEEJSG_NS5_IJNSR_ISE_SB_EENSR_INSA_ILi32EEESB_EEEEESH_NS5_IJlSB_lEEESH_S1K_NS1B_6fusion15FusionCallbacksIS1F_NS1L_17LinearCombinationISH_fSH_fLNS_15FloatRoundStyleE2EEESG_S1J_JEEENS4_5SM1004TMEM4LOAD26SM100_TMEM_LOAD_16dp256b4xESY_NSZ_INS10_ILi2ELi4ELi3EEES13_NSR_INS5_IJS14_S1H_EEENS5_IJS1H_SB_EEEEEEENS4_17SM75_U32x4_LDSM_NENS4_14SM90_TMA_STOREES1Z_NS4_17SM90_U32x4_STSM_NENS4_39AutoVectorizingCopyWithAssumedAlignmentILi128EEEEEEvvEEEEvNT_6ParamsE)
        /*0008*/ 	.word	0x0000005b


	//----- nvinfo : EIATTR_FRAME_SIZE
	.align		4
.L_19:
        /*000c*/ 	.byte	0x04, 0x11
        /*000e*/ 	.short	(.L_21 - .L_20)
	.align		4
.L_20:
        /*0010*/ 	.word	index@($__internal_2_$__cuda_sm10x_tcgen05_guardrail_trap_unallocated_columns_being_dealloced)
        /*0014*/ 	.word	0x00000000


	//----- nvinfo : EIATTR_FRAME_SIZE
	.align		4
.L_21:
        /*0018*/ 	.byte	0x04, 0x11
        /*001a*/ 	.short	(.L_23 - .L_22)
	.align		4
.L_22:
        /*001c*/ 	.word	index@($__internal_1_$__cuda_sm10x_tcgen05_guardrail_trap_phase_invalid_during_alloc)
        /*0020*/ 	.word	0x00000000


	//----- nvinfo : EIATTR_FRAME_SIZE
	.align		4
.L_23:
        /*0024*/ 	.byte	0x04, 0x11
        /*0026*/ 	.short	(.L_25 - .L_24)
	.align		4
.L_24:
        /*0028*/ 	.word	index@($__internal_0_$__cuda_sm10x_tcgen05_guardrail_trap_col_being_dealloced_not_returned_by_alloc)
        /*002c*/ 	.word	0x00000000


	//----- nvinfo : EIATTR_FRAME_SIZE
	.align		4
.L_25:
        /*0030*/ 	.byte	0x04, 0x11
        /*0032*/ 	.short	(.L_27 - .L_26)
	.align		4
.L_26:
        /*0034*/ 	.word	index@(_ZN7cutlass13device_kernelINS_4gemm6kernel13GemmUniversalIN4cute5tupleIJiiiiEEENS1_10collective13CollectiveMmaINS1_35MainloopSm100TmaUmmaWarpSpecializedILi4ELi2ELi4ENS5_IJNS4_1CILi1EEESB_SB_EEEEENS5_IJNSA_ILi64EEENSA_ILi128EEESF_EEENS_6half_tENS5_IJSB_llEEESH_SI_NS4_8TiledMMAINS4_8MMA_AtomIJNS4_20SM100_MMA_F16BF16_SSISH_SH_fLi64ELi128ELNS4_4UMMA5MajorE1ELSN_1ELNSM_7ScaleInE0ELSO_0EEEEEENS4_6LayoutISC_NS5_IJNSA_ILi0EEESS_SS_EEEEENS5_IJNS4_10UnderscoreESV_SV_EEEEENS4_13SM90_TMA_LOADENS4_14ComposedLayoutINS4_7SwizzleILi3ELi4ELi3EEENS4_18smem_ptr_flag_bitsILi16EEENSR_INS5_IJSE_NSA_ILi8EEEEEENS5_IJSB_SE_EEEEEEEvNS4_8identityESY_S18_vS19_EENS_8epilogue10collective18CollectiveEpilogueINS1B_23Sm100TmaWarpSpecializedILi4ELi2ELi16ELb1ELb0EEEJSG_NS5_IJNSR_ISE_SB_EENSR_INSA_ILi32EEESB_EEEEESH_NS5_IJlSB_lEEESH_S1K_NS1B_6fusion15FusionCallbacksIS1F_NS1L_17LinearCombinationISH_fSH_fLNS_15FloatRoundStyleE2EEESG_S1J_JEEENS4_5SM1004TMEM4LOAD26SM100_TMEM_LOAD_16dp256b4xESY_NSZ_INS10_ILi2ELi4ELi3EEES13_NSR_INS5_IJS14_S1H_EEENS5_IJS1H_SB_EEEEEEENS4_17SM75_U32x4_LDSM_NENS4_14SM90_TMA_STOREES1Z_NS4_17SM90_U32x4_STSM_NENS4_39AutoVectorizingCopyWithAssumedAlignmentILi128EEEEEEvvEEEEvNT_6ParamsE)
        /*0038*/ 	.word	0x00000000


	//----- nvinfo : EIATTR_MIN_STACK_SIZE
	.align		4
.L_27:
        /*003c*/ 	.byte	0x04, 0x12
        /*003e*/ 	.short	(.L_29 - .L_28)
	.align		4
.L_28:
        /*0040*/ 	.word	index@(_ZN7cutlass13device_kernelINS_4gemm6kernel13GemmUniversalIN4cute5tupleIJiiiiEEENS1_10collective13CollectiveMmaINS1_35MainloopSm100TmaUmmaWarpSpecializedILi4ELi2ELi4ENS5_IJNS4_1CILi1EEESB_SB_EEEEENS5_IJNSA_ILi64EEENSA_ILi128EEESF_EEENS_6half_tENS5_IJSB_llEEESH_SI_NS4_8TiledMMAINS4_8MMA_AtomIJNS4_20SM100_MMA_F16BF16_SSISH_SH_fLi64ELi128ELNS4_4UMMA5MajorE1ELSN_1ELNSM_7ScaleInE0ELSO_0EEEEEENS4_6LayoutISC_NS5_IJNSA_ILi0EEESS_SS_EEEEENS5_IJNS4_10UnderscoreESV_SV_EEEEENS4_13SM90_TMA_LOADENS4_14ComposedLayoutINS4_7SwizzleILi3ELi4ELi3EEENS4_18smem_ptr_flag_bitsILi16EEENSR_INS5_IJSE_NSA_ILi8EEEEEENS5_IJSB_SE_EEEEEEEvNS4_8identityESY_S18_vS19_EENS_8epilogue10collective18CollectiveEpilogueINS1B_23Sm100TmaWarpSpecializedILi4ELi2ELi16ELb1ELb0EEEJSG_NS5_IJNSR_ISE_SB_EENSR_INSA_ILi32EEESB_EEEEESH_NS5_IJlSB_lEEESH_S1K_NS1B_6fusion15FusionCallbacksIS1F_NS1L_17LinearCombinationISH_fSH_fLNS_15FloatRoundStyleE2EEESG_S1J_JEEENS4_5SM1004TMEM4LOAD26SM100_TMEM_LOAD_16dp256b4xESY_NSZ_INS10_ILi2ELi4ELi3EEES13_NSR_INS5_IJS14_S1H_EEENS5_IJS1H_SB_EEEEEEENS4_17SM75_U32x4_LDSM_NENS4_14SM90_TMA_STOREES1Z_NS4_17SM90_U32x4_STSM_NENS4_39AutoVectorizingCopyWithAssumedAlignmentILi128EEEEEEvvEEEEvNT_6ParamsE)
        /*0044*/ 	.word	0x00000000
.L_29:


//--------------------- .nv.compat                --------------------------
	.section	.nv.compat,"",@"SHT_CUDA_COMPAT_INFO"
	.align	4
        /*0000*/ 	.byte	0x02, 0x09, 0x01, 0x00, 0x02, 0x02, 0x02, 0x00, 0x02, 0x05, 0x05, 0x00, 0x03, 0x07, 0x01, 0x01
        /*0010*/ 	.byte	0x02, 0x03, 0x01, 0x00, 0x02, 0x06, 0x01, 0x00, 0x04, 0x0b, 0x08, 0x00, 0x09, 0x00, 0x00, 0x00
        /*0020*/ 	.byte	0x00, 0x00, 0x00, 0x00


//--------------------- .nv.info._ZN7cutlass13device_kernelINS_4gemm6kernel13GemmUniversalIN4cute5tupleIJiiiiEEENS1_10collective13CollectiveMmaINS1_35MainloopSm100TmaUmmaWarpSpecializedILi4ELi2ELi4ENS5_IJNS4_1CILi1EEESB_SB_EEEEENS5_IJNSA_ILi64EEENSA_ILi128EEESF_EEENS_6half_tENS5_IJSB_llEEESH_SI_NS4_8TiledMMAINS4_8MMA_AtomIJNS4_20SM100_MMA_F16BF16_SSISH_SH_fLi64ELi128ELNS4_4UMMA5MajorE1ELSN_1ELNSM_7ScaleInE0ELSO_0EEEEEENS4_6LayoutISC_NS5_IJNSA_ILi0EEESS_SS_EEEEENS5_IJNS4_10UnderscoreESV_SV_EEEEENS4_13SM90_TMA_LOADENS4_14ComposedLayoutINS4_7SwizzleILi3ELi4ELi3EEENS4_18smem_ptr_flag_bitsILi16EEENSR_INS5_IJSE_NSA_ILi8EEEEEENS5_IJSB_SE_EEEEEEEvNS4_8identityESY_S18_vS19_EENS_8epilogue10collective18CollectiveEpilogueINS1B_23Sm100TmaWarpSpecializedILi4ELi2ELi16ELb1ELb0EEEJSG_NS5_IJNSR_ISE_SB_EENSR_INSA_ILi32EEESB_EEEEESH_NS5_IJlSB_lEEESH_S1K_NS1B_6fusion15FusionCallbacksIS1F_NS1L_17LinearCombinationISH_fSH_fLNS_15FloatRoundStyleE2EEESG_S1J_JEEENS4_5SM1004TMEM4LOAD26SM100_TMEM_LOAD_16dp256b4xESY_NSZ_INS10_ILi2ELi4ELi3EEES13_NSR_INS5_IJS14_S1H_EEENS5_IJS1H_SB_EEEEEEENS4_17SM75_U32x4_LDSM_NENS4_14SM90_TMA_STOREES1Z_NS4_17SM90_U32x4_STSM_NENS4_39AutoVectorizingCopyWithAssumedAlignmentILi128EEEEEEvvEEEEvNT_6ParamsE --------------------------
	.section	.nv.info._ZN7cutlass13device_kernelINS_4gemm6kernel13GemmUniversalIN4cute5tupleIJiiiiEEENS1_10collective13CollectiveMmaINS1_35MainloopSm100TmaUmmaWarpSpecializedILi4ELi2ELi4ENS5_IJNS4_1CILi1EEESB_SB_EEEEENS5_IJNSA_ILi64EEENSA_ILi128EEESF_EEENS_6half_tENS5_IJSB_llEEESH_SI_NS4_8TiledMMAINS4_8MMA_AtomIJNS4_20SM100_MMA_F16BF16_SSISH_SH_fLi64ELi128ELNS4_4UMMA5MajorE1ELSN_1ELNSM_7ScaleInE0ELSO_0EEEEEENS4_6LayoutISC_NS5_IJNSA_ILi0EEESS_SS_EEEEENS5_IJNS4_10UnderscoreESV_SV_EEEEENS4_13SM90_TMA_LOADENS4_14ComposedLayoutINS4_7SwizzleILi3ELi4ELi3EEENS4_18smem_ptr_flag_bitsILi16EEENSR_INS5_IJSE_NSA_ILi8EEEEEENS5_IJSB_SE_EEEEEEEvNS4_8identityESY_S18_vS19_EENS_8epilogue10collective18CollectiveEpilogueINS1B_23Sm100TmaWarpSpecializedILi4ELi2ELi16ELb1ELb0EEEJSG_NS5_IJNSR_ISE_SB_EENSR_INSA_ILi32EEESB_EEEEESH_NS5_IJlSB_lEEESH_S1K_NS1B_6fusion15FusionCallbacksIS1F_NS1L_17LinearCombinationISH_fSH_fLNS_15FloatRoundStyleE2EEESG_S1J_JEEENS4_5SM1004TMEM4LOAD26SM100_TMEM_LOAD_16dp256b4xESY_NSZ_INS10_ILi2ELi4ELi3EEES13_NSR_INS5_IJS14_S1H_EEENS5_IJS1H_SB_EEEEEEENS4_17SM75_U32x4_LDSM_NENS4_14SM90_TMA_STOREES1Z_NS4_17SM90_U32x4_STSM_NENS4_39AutoVectorizingCopyWithAssumedAlignmentILi128EEEEEEvvEEEEvNT_6ParamsE,"",@"SHT_CUDA_INFO"
	.sectionflags	@""
	.align	4


	//----- nvinfo : EIATTR_CUDA_API_VERSION
	.align		4
        /*0000*/ 	.byte	0x04, 0x37
        /*0002*/ 	.short	(.L_31 - .L_30)
.L_30:
        /*0004*/ 	.word	0x00000082


	//----- nvinfo : EIATTR_KPARAM_INFO
	.align		4
.L_31:
        /*0008*/ 	.byte	0x04, 0x17
        /*000a*/ 	.short	(.L_33 - .L_32)
.L_32:
        /*000c*/ 	.word	0x00000000
        /*0010*/ 	.short	0x0000
        /*0012*/ 	.short	0x0000
        /*0014*/ 	.byte	0x00, 0xf0, 0x01, 0x20


	//----- nvinfo : EIATTR_AT_ENTRY_FRAGMENTS
	.align		4
.L_33:
        /*0018*/ 	.byte	0x04, 0x4f
        /*001a*/ 	.short	(.L_35 - .L_34)


	//   ....[0]....
.L_34:
        /*001c*/ 	.word	0x00000006


	//----- nvinfo : EIATTR_RESERVED_SMEM_USED
	.align		4
.L_35:
        /*0020*/ 	.byte	0x01, 0x41
	.zero		2


	//----- nvinfo : EIATTR_SPARSE_MMA_MASK
	.align		4
        /*0024*/ 	.byte	0x03, 0x50
        /*0026*/ 	.short	0x0000


	//----- nvinfo : EIATTR_TCGEN05_1CTA_USED
	.align		4
        /*0028*/ 	.byte	0x01, 0x51
	.zero		2


	//----- nvinfo : EIATTR_MAXREG_COUNT
	.align		4
        /*002c*/ 	.byte	0x03, 0x1b
        /*002e*/ 	.short	0x00ff


	//----- nvinfo : EIATTR_NUM_BARRIERS
	.align		4
        /*0030*/ 	.byte	0x02, 0x4c
        /*0032*/ 	.byte	0x07
	.zero		1


	//----- nvinfo : EIATTR_EXTERNS
	.align		4
        /*0034*/ 	.byte	0x04, 0x0f
        /*0036*/ 	.short	(.L_37 - .L_36)


	//   ....[0]....
	.align		4
.L_36:
        /*0038*/ 	.word	index@(__assertfail)


	//----- nvinfo : EIATTR_MERCURY_ISA_VERSION
	.align		4
.L_37:
        /*003c*/ 	.byte	0x03, 0x5f
        /*003e*/ 	.short	0x0101


	//----- nvinfo : EIATTR_INT_WARP_WIDE_INSTR_OFFSETS
	.align		4
        /*0040*/ 	.byte	0x04, 0x31
        /*0042*/ 	.short	(.L_39 - .L_38)


	//   ....[0]....
.L_38:
        /*0044*/ 	.word	0x00001eb0


	//   ....[1]....
        /*0048*/ 	.word	0x00003b10


	//   ....[2]....
        /*004c*/ 	.word	0x00003b30


	//   ....[3]....
        /*0050*/ 	.word	0x00003b60


	//   ....[4]....
        /*0054*/ 	.word	0x000044a0


	//   ....[5]....
        /*0058*/ 	.word	0x00004510


	//   ....[6]....
        /*005c*/ 	.word	0x000045f0


	//   ....[7]....
        /*0060*/ 	.word	0x00004670


	//   ....[8]....
        /*0064*/ 	.word	0x00004780


	//   ....[9]....
        /*0068*/ 	.word	0x00004810


	//   ....[10]....
        /*006c*/ 	.word	0x000049f0


	//   ....[11]....
        /*0070*/ 	.word	0x00004b50


	//----- nvinfo : EIATTR_COOP_GROUP_MASK_REGIDS
	.align		4
.L_39:
        /*0074*/ 	.byte	0x04, 0x29
        /*0076*/ 	.short	(.L_41 - .L_40)


	//   ....[0]....
.L_40:
        /*0078*/ 	.word	0xffffffff


	//   ....[1]....
        /*007c*/ 	.word	0xffffffff


	//   ....[2]....
        /*0080*/ 	.word	0xffffffff


	//   ....[3]....
        /*0084*/ 	.word	0xffffffff


	//   ....[4]....
        /*0088*/ 	.word	0xffffffff


	//   ....[5]....
        /*008c*/ 	.word	0xffffffff


	//   ....[6]....
        /*0090*/ 	.word	0xffffffff


	//   ....[7]....
        /*0094*/ 	.word	0xffffffff


	//   ....[8]....
        /*0098*/ 	.word	0xffffffff


	//   ....[9]....
        /*009c*/ 	.word	0xffffffff


	//   ....[10]....
        /*00a0*/ 	.word	0xffffffff


	//   ....[11]....
        /*00a4*/ 	.word	0xffffffff


	//   ....[12]....
        /*00a8*/ 	.word	0xffffffff


	//----- nvinfo : EIATTR_COOP_GROUP_INSTR_OFFSETS
	.align		4
.L_41:
        /*00ac*/ 	.byte	0x04, 0x28
        /*00ae*/ 	.short	(.L_43 - .L_42)


	//   ....[0]....
.L_42:
        /*00b0*/ 	.word	0x00000090


	//   ....[1]....
        /*00b4*/ 	.word	0x000004d0


	//   ....[2]....
        /*00b8*/ 	.word	0x00000640


	//   ....[3]....
        /*00bc*/ 	.word	0x000007e0


	//   ....[4]....
        /*00c0*/ 	.word	0x000008e0


	//   ....[5]....
        /*00c4*/ 	.word	0x00000a50


	//   ....[6]....
        /*00c8*/ 	.word	0x00000bf0


	//   ....[7]....
        /*00cc*/ 	.word	0x00001d90


	//   ....[8]....
        /*00d0*/ 	.word	0x00002b70


	//   ....[9]....
        /*00d4*/ 	.word	0x00002d80


	//   ....[10]....
        /*00d8*/ 	.word	0x00002db0


	//   ....[11]....
        /*00dc*/ 	.word	0x000039f0


	//   ....[12]....
        /*00e0*/ 	.word	0x00003c20


	//----- nvinfo : EIATTR_VRC_CTA_INIT_COUNT
	.align		4
.L_43:
        /*00e4*/ 	.byte	0x02, 0x4a
        /*00e6*/ 	.byte	0x80
	.zero		1


	//----- nvinfo : EIATTR_SYSCALL_OFFSETS
	.align		4
        /*00e8*/ 	.byte	0x04, 0x46
        /*00ea*/ 	.short	(.L_45 - .L_44)


	//   ....[0]....
.L_44:
        /*00ec*/ 	.word	0x00005600


	//   ....[1]....
        /*00f0*/ 	.word	0x000056f0


	//   ....[2]....
        /*00f4*/ 	.word	0x00005e50


	//   ....[3]....
        /*00f8*/ 	.word	0x00006700


	//   ....[4]....
        /*00fc*/ 	.word	0x00006f80


	//   ....[5]....
        /*0100*/ 	.word	0x00007800


	//----- nvinfo : EIATTR_MBARRIER_INSTR_OFFSETS
	.align		4
.L_45:
        /*0104*/ 	.byte	0x04, 0x39
        /*0106*/ 	.short	(.L_47 - .L_46)


	//   ....[0]....
.L_46:
        /*0108*/ 	.word	0x000005b0
        /*010c*/ 	.word	0x000000ff
        /*0110*/ 	.word	0x00000000
        /*0114*/ 	.short	0x0100
        /*0116*/ 	.byte	0x05
	.zero		1


	//   ....[1]....
        /*0118*/ 	.word	0x000005c0
        /*011c*/ 	.word	0x000000ff
        /*0120*/ 	.word	0x00000020
        /*0124*/ 	.short	0x0100
        /*0126*/ 	.byte	0x05
	.zero		1


	//   ....[2]....
        /*0128*/ 	.word	0x000005d0
        /*012c*/ 	.word	0x000000ff
        /*0130*/ 	.word	0x00000008
        /*0134*/ 	.short	0x0100
        /*0136*/ 	.byte	0x05
	.zero		1


	//   ....[3]....
        /*0138*/ 	.word	0x000005e0
        /*013c*/ 	.word	0x000000ff
        /*0140*/ 	.word	0x00000028
        /*0144*/ 	.short	0x0100
        /*0146*/ 	.byte	0x05
	.zero		1


	//   ....[4]....
        /*0148*/ 	.word	0x000005f0
        /*014c*/ 	.word	0x000000ff
        /*0150*/ 	.word	0x00000010
        /*0154*/ 	.short	0x0100
        /*0156*/ 	.byte	0x05
	.zero		1


	//   ....[5]....
        /*0158*/ 	.word	0x00000600
        /*015c*/ 	.word	0x000000ff
        /*0160*/ 	.word	0x00000030
        /*0164*/ 	.short	0x0100
        /*0166*/ 	.byte	0x05
	.zero		1


	//   ....[6]....
        /*0168*/ 	.word	0x00000610
        /*016c*/ 	.word	0x000000ff
        /*0170*/ 	.word	0x00000018
        /*0174*/ 	.short	0x0100
        /*0176*/ 	.byte	0x05
	.zero		1


	//   ....[7]....
        /*0178*/ 	.word	0x00000620
        /*017c*/ 	.word	0x000000ff
        /*0180*/ 	.word	0x00000038
        /*0184*/ 	.short	0x0100
        /*0186*/ 	.byte	0x05
	.zero		1


	//   ....[8]....
        /*0188*/ 	.word	0x00000750
        /*018c*/ 	.word	0x000000ff
        /*0190*/ 	.word	0x00000040
        /*0194*/ 	.short	0x0100
        /*0196*/ 	.byte	0x07
	.zero		1


	//   ....[9]....
        /*0198*/ 	.word	0x00000760
        /*019c*/ 	.word	0x000000ff
        /*01a0*/ 	.word	0x00000060
        /*01a4*/ 	.short	0x0100
        /*01a6*/ 	.byte	0x07
	.zero		1


	//   ....[10]....
        /*01a8*/ 	.word	0x00000770
        /*01ac*/ 	.word	0x000000ff
        /*01b0*/ 	.word	0x00000048
        /*01b4*/ 	.short	0x0100
        /*01b6*/ 	.byte	0x07
	.zero		1


	//   ....[11]....
        /*01b8*/ 	.word	0x00000780
        /*01bc*/ 	.word	0x000000ff
        /*01c0*/ 	.word	0x00000068
        /*01c4*/ 	.short	0x0100
        /*01c6*/ 	.byte	0x07
	.zero		1


	//   ....[12]....
        /*01c8*/ 	.word	0x00000790
        /*01cc*/ 	.word	0x000000ff
        /*01d0*/ 	.word	0x00000050
        /*01d4*/ 	.short	0x0100
        /*01d6*/ 	.byte	0x07
	.zero		1


	//   ....[13]....
        /*01d8*/ 	.word	0x000007a0
        /*01dc*/ 	.word	0x000000ff
        /*01e0*/ 	.word	0x00000070
        /*01e4*/ 	.short	0x0100
        /*01e6*/ 	.byte	0x07
	.zero		1


	//   ....[14]....
        /*01e8*/ 	.word	0x000007b0
        /*01ec*/ 	.word	0x000000ff
        /*01f0*/ 	.word	0x00000058
        /*01f4*/ 	.short	0x0100
        /*01f6*/ 	.byte	0x07
	.zero		1


	//   ....[15]....
        /*01f8*/ 	.word	0x000007c0
        /*01fc*/ 	.word	0x000000ff
        /*0200*/ 	.word	0x00000078
        /*0204*/ 	.short	0x0100
        /*0206*/ 	.byte	0x07
	.zero		1


	//   ....[16]....
        /*0208*/ 	.word	0x000008b0
        /*020c*/ 	.word	0x000000ff
        /*0210*/ 	.word	0x00000080
        /*0214*/ 	.short	0x0100
        /*0216*/ 	.byte	0x05
	.zero		1


	//   ....[17]....
        /*0218*/ 	.word	0x000008c0
        /*021c*/ 	.word	0x000000ff
        /*0220*/ 	.word	0x00000088
        /*0224*/ 	.short	0x0100
        /*0226*/ 	.byte	0x05
	.zero		1


	//   ....[18]....
        /*0228*/ 	.word	0x00000a00
        /*022c*/ 	.word	0x000000ff
        /*0230*/ 	.word	0x00000090
        /*0234*/ 	.short	0x0100
        /*0236*/ 	.byte	0x05
	.zero		1


	//   ....[19]....
        /*0238*/ 	.word	0x00000a10
        /*023c*/ 	.word	0x000000ff
        /*0240*/ 	.word	0x000000a0
        /*0244*/ 	.short	0x0100
        /*0246*/ 	.byte	0x05
	.zero		1


	//   ....[20]....
        /*0248*/ 	.word	0x00000a20
        /*024c*/ 	.word	0x000000ff
        /*0250*/ 	.word	0x00000098
        /*0254*/ 	.short	0x0100
        /*0256*/ 	.byte	0x05
	.zero		1


	//   ....[21]....
        /*0258*/ 	.word	0x00000a30
        /*025c*/ 	.word	0x000000ff
        /*0260*/ 	.word	0x000000a8
        /*0264*/ 	.short	0x0100
        /*0266*/ 	.byte	0x05
	.zero		1


	//   ....[22]....
        /*0268*/ 	.word	0x00000b60
        /*026c*/ 	.word	0x000000ff
        /*0270*/ 	.word	0x000000b0
        /*0274*/ 	.short	0x0100
        /*0276*/ 	.byte	0x07
	.zero		1


	//   ....[23]....
        /*0278*/ 	.word	0x00000b70
        /*027c*/ 	.word	0x000000ff
        /*0280*/ 	.word	0x000000d0
        /*0284*/ 	.short	0x0100
        /*0286*/ 	.byte	0x07
	.zero		1


	//   ....[24]....
        /*0288*/ 	.word	0x00000b80
        /*028c*/ 	.word	0x000000ff
        /*0290*/ 	.word	0x000000b8
        /*0294*/ 	.short	0x0100
        /*0296*/ 	.byte	0x07
	.zero		1


	//   ....[25]....
        /*0298*/ 	.word	0x00000b90
        /*029c*/ 	.word	0x000000ff
        /*02a0*/ 	.word	0x000000d8
        /*02a4*/ 	.short	0x0100
        /*02a6*/ 	.byte	0x07
	.zero		1


	//   ....[26]....
        /*02a8*/ 	.word	0x00000ba0
        /*02ac*/ 	.word	0x000000ff
        /*02b0*/ 	.word	0x000000c0
        /*02b4*/ 	.short	0x0100
        /*02b6*/ 	.byte	0x07
	.zero		1


	//   ....[27]....
        /*02b8*/ 	.word	0x00000bb0
        /*02bc*/ 	.word	0x000000ff
        /*02c0*/ 	.word	0x000000e0
        /*02c4*/ 	.short	0x0100
        /*02c6*/ 	.byte	0x07
	.zero		1


	//   ....[28]....
        /*02c8*/ 	.word	0x00000bc0
        /*02cc*/ 	.word	0x000000ff
        /*02d0*/ 	.word	0x000000c8
        /*02d4*/ 	.short	0x0100
        /*02d6*/ 	.byte	0x07
	.zero		1


	//   ....[29]....
        /*02d8*/ 	.word	0x00000bd0
        /*02dc*/ 	.word	0x000000ff
        /*02e0*/ 	.word	0x000000e8
        /*02e4*/ 	.short	0x0100
        /*02e6*/ 	.byte	0x07
	.zero		1


	//   ....[30]....
        /*02e8*/ 	.word	0x00000cc0
        /*02ec*/ 	.word	0x000000ff
        /*02f0*/ 	.word	0x000000f0
        /*02f4*/ 	.short	0x0100
        /*02f6*/ 	.byte	0x05
	.zero		1


	//   ....[31]....
        /*02f8*/ 	.word	0x00000cd0
        /*02fc*/ 	.word	0x000000ff
        /*0300*/ 	.word	0x00000100
        /*0304*/ 	.short	0x0100
        /*0306*/ 	.byte	0x05
	.zero		1


	//   ....[32]....
        /*0308*/ 	.word	0x00000ce0
        /*030c*/ 	.word	0x000000ff
        /*0310*/ 	.word	0x000000f8
        /*0314*/ 	.short	0x0100
        /*0316*/ 	.byte	0x05
	.zero		1


	//   ....[33]....
        /*0318*/ 	.word	0x00000cf0
        /*031c*/ 	.word	0x000000ff
        /*0320*/ 	.word	0x00000108
        /*0324*/ 	.short	0x0100
        /*0326*/ 	.byte	0x05
	.zero		1


	//   ....[34]....
        /*0328*/ 	.word	0x000015d0
        /*032c*/ 	.word	0x00000003
        /*0330*/ 	.word	0x00000100
        /*0334*/ 	.short	0x010a
        /*0336*/ 	.byte	0xff
	.zero		1


	//   ....[35]....
        /*0338*/ 	.word	0x00001600
        /*033c*/ 	.word	0x00000003
        /*0340*/ 	.word	0x000000f0
        /*0344*/ 	.short	0x0101
        /*0346*/ 	.byte	0xff
	.zero		1


	//   ....[36]....
        /*0348*/ 	.word	0x000016d0
        /*034c*/ 	.word	0x000000ff
        /*0350*/ 	.word	0x00000020
        /*0354*/ 	.short	0x010a
        /*0356*/ 	.byte	0x08
	.zero		1


	//   ....[37]....
        /*0358*/ 	.word	0x00001780
        /*035c*/ 	.word	0x000000ff
        /*0360*/ 	.word	0x00000020
        /*0364*/ 	.short	0x010a
        /*0366*/ 	.byte	0x21
	.zero		1


	//   ....[38]....
        /*0368*/ 	.word	0x000018d0
        /*036c*/ 	.word	0x000000ff
        /*0370*/ 	.word	0x00000020
        /*0374*/ 	.short	0x010a
        /*0376*/ 	.byte	0x08
	.zero		1


	//   ....[39]....
        /*0378*/ 	.word	0x00001a30
        /*037c*/ 	.word	0x000000ff
        /*0380*/ 	.word	0x00000088
        /*0384*/ 	.short	0x0101
        /*0386*/ 	.byte	0x04
	.zero		1


	//   ....[40]....
        /*0388*/ 	.word	0x00001a50
        /*038c*/ 	.word	0x000000ff
        /*0390*/ 	.word	0x00000020
        /*0394*/ 	.short	0x010a
        /*0396*/ 	.byte	0x08
	.zero		1


	//   ....[41]....
        /*0398*/ 	.word	0x00001ae0
        /*039c*/ 	.word	0x000000ff
        /*03a0*/ 	.word	0x00000020
        /*03a4*/ 	.short	0x010a
        /*03a6*/ 	.byte	0x19
	.zero		1


	//   ....[42]....
        /*03a8*/ 	.word	0x00001c30
        /*03ac*/ 	.word	0x000000ff
        /*03b0*/ 	.word	0x00000020
        /*03b4*/ 	.short	0x010a
        /*03b6*/ 	.byte	0x08
	.zero		1


	//   ....[43]....
        /*03b8*/ 	.word	0x00001dc0
        /*03bc*/ 	.word	0x00000002
        /*03c0*/ 	.word	0x00000090
        /*03c4*/ 	.short	0x010a
        /*03c6*/ 	.byte	0xff
	.zero		1


	//   ....[44]....
        /*03c8*/ 	.word	0x00001e80
        /*03cc*/ 	.word	0x00000002
        /*03d0*/ 	.word	0x00000000
        /*03d4*/ 	.short	0x0101
        /*03d6*/ 	.byte	0xff
	.zero		1


	//   ....[45]....
        /*03d8*/ 	.word	0x000023e0
        /*03dc*/ 	.word	0x000000ff
        /*03e0*/ 	.word	0x00000000
        /*03e4*/ 	.short	0x010a
        /*03e6*/ 	.byte	0x05
	.zero		1


	//   ....[46]....
        /*03e8*/ 	.word	0x00002470
        /*03ec*/ 	.word	0x000000ff
        /*03f0*/ 	.word	0x00000000
        /*03f4*/ 	.short	0x010a
        /*03f6*/ 	.byte	0x05
	.zero		1


	//   ....[47]....
        /*03f8*/ 	.word	0x00002500
        /*03fc*/ 	.word	0x000000ff
        /*0400*/ 	.word	0x00000000
        /*0404*/ 	.short	0x010a
        /*0406*/ 	.byte	0x05
	.zero		1


	//   ....[48]....
        /*0408*/ 	.word	0x000025a0
        /*040c*/ 	.word	0x00000000
        /*0410*/ 	.word	0x00000000
        /*0414*/ 	.short	0x010a
        /*0416*/ 	.byte	0xff
	.zero		1


	//   ....[49]....
        /*0418*/ 	.word	0x000026c0
        /*041c*/ 	.word	0x00000000
        /*0420*/ 	.word	0x000000f0
        /*0424*/ 	.short	0x010a
        /*0426*/ 	.byte	0xff
	.zero		1


	//   ....[50]....
        /*0428*/ 	.word	0x00002720
        /*042c*/ 	.word	0x00000004
        /*0430*/ 	.word	0x00000000
        /*0434*/ 	.short	0x0101
        /*0436*/ 	.byte	0xff
	.zero		1


	//   ....[51]....
        /*0438*/ 	.word	0x00002740
        /*043c*/ 	.word	0x000000ff
        /*0440*/ 	.word	0x000000a0
        /*0444*/ 	.short	0x010a
        /*0446*/ 	.byte	0x05
	.zero		1


	//   ....[52]....
        /*0448*/ 	.word	0x00002860
        /*044c*/ 	.word	0x00000000
        /*0450*/ 	.word	0x00000090
        /*0454*/ 	.short	0x010a
        /*0456*/ 	.byte	0xff
	.zero		1


	//   ....[53]....
        /*0458*/ 	.word	0x00002970
        /*045c*/ 	.word	0x00000000
        /*0460*/ 	.word	0x00000000
        /*0464*/ 	.short	0x0101
        /*0466*/ 	.byte	0xff
	.zero		1


	//   ....[54]....
        /*0468*/ 	.word	0x00002a00
        /*046c*/ 	.word	0x000000ff
        /*0470*/ 	.word	0x000000a0
        /*0474*/ 	.short	0x0106
        /*0476*/ 	.byte	0x05
	.zero		1


	//   ....[55]....
        /*0478*/ 	.word	0x00002a20
        /*047c*/ 	.word	0x000000ff
        /*0480*/ 	.word	0x000000a0
        /*0484*/ 	.short	0x010a
        /*0486*/ 	.byte	0x05
	.zero		1


	//   ....[56]....
        /*0488*/ 	.word	0x00002ab0
        /*048c*/ 	.word	0x000000ff
        /*0490*/ 	.word	0x000000a0
        /*0494*/ 	.short	0x0106
        /*0496*/ 	.byte	0x04
	.zero		1


	//   ....[57]....
        /*0498*/ 	.word	0x00002af0
        /*049c*/ 	.word	0x00000000
        /*04a0*/ 	.word	0x000000a0
        /*04a4*/ 	.short	0x010a
        /*04a6*/ 	.byte	0xff
	.zero		1


	//   ....[58]....
        /*04a8*/ 	.word	0x000030a0
        /*04ac*/ 	.word	0x00000000
        /*04b0*/ 	.word	0x00000090
        /*04b4*/ 	.short	0x010a
        /*04b6*/ 	.byte	0xff
	.zero		1


	//   ....[59]....
        /*04b8*/ 	.word	0x000031b0
        /*04bc*/ 	.word	0x00000003
        /*04c0*/ 	.word	0x00000000
        /*04c4*/ 	.short	0x0101
        /*04c6*/ 	.byte	0xff
	.zero		1


	//   ....[60]....
        /*04c8*/ 	.word	0x000031c0
        /*04cc*/ 	.word	0x000000ff
        /*04d0*/ 	.word	0x00000000
        /*04d4*/ 	.short	0x010a
        /*04d6*/ 	.byte	0x07
	.zero		1


	//   ....[61]....
        /*04d8*/ 	.word	0x00003240
        /*04dc*/ 	.word	0x000000ff
        /*04e0*/ 	.word	0x000000d0
        /*04e4*/ 	.short	0x010a
        /*04e6*/ 	.byte	0x06
	.zero		1


	//   ....[62]....
        /*04e8*/ 	.word	0x00003310
        /*04ec*/ 	.word	0x000000ff
        /*04f0*/ 	.word	0x00000000
        /*04f4*/ 	.short	0x010a
        /*04f6*/ 	.byte	0x0a
	.zero		1


	//   ....[63]....
        /*04f8*/ 	.word	0x00003440
        /*04fc*/ 	.word	0x000000ff
        /*0500*/ 	.word	0x00000000
        /*0504*/ 	.short	0x010a
        /*0506*/ 	.byte	0x22
	.zero		1


	//   ....[64]....
        /*0508*/ 	.word	0x00003820
        /*050c*/ 	.word	0x000000ff
        /*0510*/ 	.word	0x00000000
        /*0514*/ 	.short	0x010a
        /*0516*/ 	.byte	0x06
	.zero		1


	//   ....[65]....
        /*0518*/ 	.word	0x000038b0
        /*051c*/ 	.word	0x000000ff
        /*0520*/ 	.word	0x00000000
        /*0524*/ 	.short	0x010a
        /*0526*/ 	.byte	0x06
	.zero		1


	//   ....[66]....
        /*0528*/ 	.word	0x00003940
        /*052c*/ 	.word	0x000000ff
        /*0530*/ 	.word	0x00000000
        /*0534*/ 	.short	0x010a
        /*0536*/ 	.byte	0x06
	.zero		1


	//   ....[67]....
        /*0538*/ 	.word	0x000039d0
        /*053c*/ 	.word	0x000000ff
        /*0540*/ 	.word	0x00000000
        /*0544*/ 	.short	0x010a
        /*0546*/ 	.byte	0x07
	.zero		1


	//   ....[68]....
        /*0548*/ 	.word	0x00003e50
        /*054c*/ 	.word	0x00000000
        /*0550*/ 	.word	0x00000090
        /*0554*/ 	.short	0x010a
        /*0556*/ 	.byte	0xff
	.zero		1


	//   ....[69]....
        /*0558*/ 	.word	0x00003f10
        /*055c*/ 	.word	0x00000000
        /*0560*/ 	.word	0x00000000
        /*0564*/ 	.short	0x0101
        /*0566*/ 	.byte	0xff
	.zero		1


	//   ....[70]....
        /*0568*/ 	.word	0x00004230
        /*056c*/ 	.word	0x000000ff
        /*0570*/ 	.word	0x00000088
        /*0574*/ 	.short	0x010a
        /*0576*/ 	.byte	0x07
	.zero		1


	//   ....[71]....
        /*0578*/ 	.word	0x00004420
        /*057c*/ 	.word	0x000000ff
        /*0580*/ 	.word	0x00000060
        /*0584*/ 	.short	0x010a
        /*0586*/ 	.byte	0x07
	.zero		1


	//   ....[72]....
        /*0588*/ 	.word	0x00004590
        /*058c*/ 	.word	0x000000ff
        /*0590*/ 	.word	0x00000040
        /*0594*/ 	.short	0x010b
        /*0596*/ 	.byte	0x07
	.zero		1


	//   ....[73]....
        /*0598*/ 	.word	0x000045a0
        /*059c*/ 	.word	0x000000ff
        /*05a0*/ 	.word	0x00000000
        /*05a4*/ 	.short	0x0101
        /*05a6*/ 	.byte	0x08
	.zero		1


	//   ....[74]....
        /*05a8*/ 	.word	0x000045c0
        /*05ac*/ 	.word	0x000000ff
        /*05b0*/ 	.word	0x00000068
        /*05b4*/ 	.short	0x010a
        /*05b6*/ 	.byte	0x07
	.zero		1


	//   ....[75]....
        /*05b8*/ 	.word	0x00004720
        /*05bc*/ 	.word	0x000000ff
        /*05c0*/ 	.word	0x00000048
        /*05c4*/ 	.short	0x010b
        /*05c6*/ 	.byte	0x07
	.zero		1


	//   ....[76]....
        /*05c8*/ 	.word	0x00004730
        /*05cc*/ 	.word	0x000000ff
        /*05d0*/ 	.word	0x00000000
        /*05d4*/ 	.short	0x0101
        /*05d6*/ 	.byte	0x08
	.zero		1


	//   ....[77]....
        /*05d8*/ 	.word	0x00004740
        /*05dc*/ 	.word	0x000000ff
        /*05e0*/ 	.word	0x00000070
        /*05e4*/ 	.short	0x010a
        /*05e6*/ 	.byte	0x07
	.zero		1


	//   ....[78]....
        /*05e8*/ 	.word	0x000048e0
        /*05ec*/ 	.word	0x000000ff
        /*05f0*/ 	.word	0x00000050
        /*05f4*/ 	.short	0x010b
        /*05f6*/ 	.byte	0x07
	.zero		1


	//   ....[79]....
        /*05f8*/ 	.word	0x00004950
        /*05fc*/ 	.word	0x000000ff
        /*0600*/ 	.word	0x00000000
        /*0604*/ 	.short	0x0101
        /*0606*/ 	.byte	0x08
	.zero		1


	//   ....[80]....
        /*0608*/ 	.word	0x00004980
        /*060c*/ 	.word	0x000000ff
        /*0610*/ 	.word	0x00000078
        /*0614*/ 	.short	0x010a
        /*0616*/ 	.byte	0x07
	.zero		1


	//   ....[81]....
        /*0618*/ 	.word	0x00004b90
        /*061c*/ 	.word	0x000000ff
        /*0620*/ 	.word	0x00000058
        /*0624*/ 	.short	0x010b
        /*0626*/ 	.byte	0x07
	.zero		1


	//   ....[82]....
        /*0628*/ 	.word	0x00004bb0
        /*062c*/ 	.word	0x000000ff
        /*0630*/ 	.word	0x00000000
        /*0634*/ 	.short	0x0101
        /*0636*/ 	.byte	0x0d
	.zero		1


	//   ....[83]....
        /*0638*/ 	.word	0x00004be0
        /*063c*/ 	.word	0x000000ff
        /*0640*/ 	.word	0x00000060
        /*0644*/ 	.short	0x010a
        /*0646*/ 	.byte	0x07
	.zero		1


	//   ....[84]....
        /*0648*/ 	.word	0x00004c00
        /*064c*/ 	.word	0x000000ff
        /*0650*/ 	.word	0x00000068
        /*0654*/ 	.short	0x010a
        /*0656*/ 	.byte	0x07
	.zero		1


	//   ....[85]....
        /*0658*/ 	.word	0x00004c20
        /*065c*/ 	.word	0x000000ff
        /*0660*/ 	.word	0x00000070
        /*0664*/ 	.short	0x010a
        /*0666*/ 	.byte	0x07
	.zero		1


	//   ....[86]....
        /*0668*/ 	.word	0x00004c60
        /*066c*/ 	.word	0x00000000
        /*0670*/ 	.word	0x00000078
        /*0674*/ 	.short	0x010a
        /*0676*/ 	.byte	0xff
	.zero		1


	//   ....[87]....
        /*0678*/ 	.word	0x00004fc0
        /*067c*/ 	.word	0x00000000
        /*0680*/ 	.word	0x00000090
        /*0684*/ 	.short	0x010a
        /*0686*/ 	.byte	0xff
	.zero		1


	//   ....[88]....
        /*0688*/ 	.word	0x000050d0
        /*068c*/ 	.word	0x00000000
        /*0690*/ 	.word	0x00000000
        /*0694*/ 	.short	0x0101
        /*0696*/ 	.byte	0xff
	.zero		1


	//   ....[89]....
        /*0698*/ 	.word	0x00005b30
        /*069c*/ 	.word	0x000000ff
        /*06a0*/ 	.word	0x00000040
        /*06a4*/ 	.short	0x010a
        /*06a6*/ 	.byte	0x30
	.zero		1


	//   ....[90]....
        /*06a8*/ 	.word	0x00005ba0
        /*06ac*/ 	.word	0x0000004f
        /*06b0*/ 	.word	0x000000b0
        /*06b4*/ 	.short	0x010a
        /*06b6*/ 	.byte	0xff
	.zero		1


	//   ....[91]....
        /*06b8*/ 	.word	0x00005c50
        /*06bc*/ 	.word	0x000000ff
        /*06c0*/ 	.word	0x00000040
        /*06c4*/ 	.short	0x010a
        /*06c6*/ 	.byte	0x30
	.zero		1


	//   ....[92]....
        /*06c8*/ 	.word	0x00005d30
        /*06cc*/ 	.word	0x0000004f
        /*06d0*/ 	.word	0x000000b0
        /*06d4*/ 	.short	0x010a
        /*06d6*/ 	.byte	0xff
	.zero		1


	//   ....[93]....
        /*06d8*/ 	.word	0x00006460
        /*06dc*/ 	.word	0x00000000
        /*06e0*/ 	.word	0x00000000
        /*06e4*/ 	.short	0x0101
        /*06e6*/ 	.byte	0xff
	.zero		1


	//   ....[94]....
        /*06e8*/ 	.word	0x00006470
        /*06ec*/ 	.word	0x00000003
        /*06f0*/ 	.word	0x00000040
        /*06f4*/ 	.short	0x010a
        /*06f6*/ 	.byte	0xff
	.zero		1


	//   ....[95]....
        /*06f8*/ 	.word	0x00006530
        /*06fc*/ 	.word	0x00000003
        /*0700*/ 	.word	0x00000040
        /*0704*/ 	.short	0x010a
        /*0706*/ 	.byte	0xff
	.zero		1


	//   ....[96]....
        /*0708*/ 	.word	0x00006ce0
        /*070c*/ 	.word	0x00000026
        /*0710*/ 	.word	0x00000000
        /*0714*/ 	.short	0x0101
        /*0716*/ 	.byte	0xff
	.zero		1


	//   ....[97]....
        /*0718*/ 	.word	0x00006d00
        /*071c*/ 	.word	0x00000053
        /*0720*/ 	.word	0x00000040
        /*0724*/ 	.short	0x010a
        /*0726*/ 	.byte	0xff
	.zero		1


	//   ....[98]....
        /*0728*/ 	.word	0x00006db0
        /*072c*/ 	.word	0x00000053
        /*0730*/ 	.word	0x00000040
        /*0734*/ 	.short	0x010a
        /*0736*/ 	.byte	0xff
	.zero		1


	//   ....[99]....
        /*0738*/ 	.word	0x00007560
        /*073c*/ 	.word	0x00000026
        /*0740*/ 	.word	0x00000000
        /*0744*/ 	.short	0x0101
        /*0746*/ 	.byte	0xff
	.zero		1


	//   ....[100]....
        /*0748*/ 	.word	0x00007580
        /*074c*/ 	.word	0x00000058
        /*0750*/ 	.word	0x00000040
        /*0754*/ 	.short	0x010a
        /*0756*/ 	.byte	0xff
	.zero		1


	//   ....[101]....
        /*0758*/ 	.word	0x00007630
        /*075c*/ 	.word	0x00000058
        /*0760*/ 	.word	0x00000040
        /*0764*/ 	.short	0x010a
        /*0766*/ 	.byte	0xff
	.zero		1


	//   ....[102]....
        /*0768*/ 	.word	0x00007960
        /*076c*/ 	.word	0x000000ff
        /*0770*/ 	.word	0x00000000
        /*0774*/ 	.short	0x0101
        /*0776*/ 	.byte	0x05
	.zero		1


	//   ....[103]....
        /*0778*/ 	.word	0x00007e40
        /*077c*/ 	.word	0x00000002
        /*0780*/ 	.word	0x00000000
        /*0784*/ 	.short	0x0101
        /*0786*/ 	.byte	0xff
	.zero		1


	//   ....[104]....
        /*0788*/ 	.word	0x000080b0
        /*078c*/ 	.word	0x000000ff
        /*0790*/ 	.word	0x00000000
        /*0794*/ 	.short	0x0101
        /*0796*/ 	.byte	0x04
	.zero		1


	//   ....[105]....
        /*0798*/ 	.word	0x000080d0
        /*079c*/ 	.word	0x00000003
        /*07a0*/ 	.word	0x00000100
        /*07a4*/ 	.short	0x010a
        /*07a6*/ 	.byte	0xff
	.zero		1


	//   ....[106]....
        /*07a8*/ 	.word	0x00008130
        /*07ac*/ 	.word	0x00000002
        /*07b0*/ 	.word	0x00000020
        /*07b4*/ 	.short	0x010a
        /*07b6*/ 	.byte	0xff
	.zero		1


	//   ....[107]....
        /*07b8*/ 	.word	0x00008190
        /*07bc*/ 	.word	0x00000002
        /*07c0*/ 	.word	0x00000020
        /*07c4*/ 	.short	0x010a
        /*07c6*/ 	.byte	0xff
	.zero		1


	//   ....[108]....
        /*07c8*/ 	.word	0x000081e0
        /*07cc*/ 	.word	0x00000002
        /*07d0*/ 	.word	0x00000090
        /*07d4*/ 	.short	0x010a
        /*07d6*/ 	.byte	0xff
	.zero		1


	//   ....[109]....
        /*07d8*/ 	.word	0x00008240
        /*07dc*/ 	.word	0x00000000
        /*07e0*/ 	.word	0x00000000
        /*07e4*/ 	.short	0x010a
        /*07e6*/ 	.byte	0xff
	.zero		1


	//   ....[110]....
        /*07e8*/ 	.word	0x000082a0
        /*07ec*/ 	.word	0x00000000
        /*07f0*/ 	.word	0x00000000
        /*07f4*/ 	.short	0x010a
        /*07f6*/ 	.byte	0xff
	.zero		1


	//   ....[111]....
        /*07f8*/ 	.word	0x00008300
        /*07fc*/ 	.word	0x00000000
        /*0800*/ 	.word	0x00000000
        /*0804*/ 	.short	0x010a
        /*0806*/ 	.byte	0xff
	.zero		1


	//   ....[112]....
        /*0808*/ 	.word	0x00008350
        /*080c*/ 	.word	0x00000000
        /*0810*/ 	.word	0x000000f0
        /*0814*/ 	.short	0x010a
        /*0816*/ 	.byte	0xff
	.zero		1


	//   ....[113]....
        /*0818*/ 	.word	0x000083b0
        /*081c*/ 	.word	0x00000000
        /*0820*/ 	.word	0x000000a0
        /*0824*/ 	.short	0x010a
        /*0826*/ 	.byte	0xff
	.zero		1


	//   ....[114]....
        /*0828*/ 	.word	0x00008400
        /*082c*/ 	.word	0x00000000
        /*0830*/ 	.word	0x00000090
        /*0834*/ 	.short	0x010a
        /*0836*/ 	.byte	0xff
	.zero		1


	//   ....[115]....
        /*0838*/ 	.word	0x00008460
        /*083c*/ 	.word	0x00000000
        /*0840*/ 	.word	0x000000a0
        /*0844*/ 	.short	0x010a
        /*0846*/ 	.byte	0xff
	.zero		1


	//   ....[116]....
        /*0848*/ 	.word	0x000084b0
        /*084c*/ 	.word	0x00000000
        /*0850*/ 	.word	0x00000090
        /*0854*/ 	.short	0x010a
        /*0856*/ 	.byte	0xff
	.zero		1


	//   ....[117]....
        /*0858*/ 	.word	0x00008510
        /*085c*/ 	.word	0x00000003
        /*0860*/ 	.word	0x000000d0
        /*0864*/ 	.short	0x010a
        /*0866*/ 	.byte	0xff
	.zero		1


	//   ....[118]....
        /*0868*/ 	.word	0x00008570
        /*086c*/ 	.word	0x00000000
        /*0870*/ 	.word	0x00000000
        /*0874*/ 	.short	0x010a
        /*0876*/ 	.byte	0xff
	.zero		1


	//   ....[119]....
        /*0878*/ 	.word	0x000085d0
        /*087c*/ 	.word	0x00000000
        /*0880*/ 	.word	0x00000000
        /*0884*/ 	.short	0x010a
        /*0886*/ 	.byte	0xff
	.zero		1


	//   ....[120]....
        /*0888*/ 	.word	0x00008630
        /*088c*/ 	.word	0x00000000
        /*0890*/ 	.word	0x00000000
        /*0894*/ 	.short	0x010a
        /*0896*/ 	.byte	0xff
	.zero		1


	//   ....[121]....
        /*0898*/ 	.word	0x00008690
        /*089c*/ 	.word	0x00000000
        /*08a0*/ 	.word	0x00000000
        /*08a4*/ 	.short	0x010a
        /*08a6*/ 	.byte	0xff
	.zero		1


	//   ....[122]....
        /*08a8*/ 	.word	0x000086f0
        /*08ac*/ 	.word	0x00000000
        /*08b0*/ 	.word	0x00000000
        /*08b4*/ 	.short	0x010a
        /*08b6*/ 	.byte	0xff
	.zero		1


	//   ....[123]....
        /*08b8*/ 	.word	0x00008740
        /*08bc*/ 	.word	0x00000000
        /*08c0*/ 	.word	0x00000090
        /*08c4*/ 	.short	0x010a
        /*08c6*/ 	.byte	0xff
	.zero		1


	//   ....[124]....
        /*08c8*/ 	.word	0x000087a0
        /*08cc*/ 	.word	0x00000000
        /*08d0*/ 	.word	0x00000088
        /*08d4*/ 	.short	0x010a
        /*08d6*/ 	.byte	0xff
	.zero		1


	//   ....[125]....
        /*08d8*/ 	.word	0x00008800
        /*08dc*/ 	.word	0x00000003
        /*08e0*/ 	.word	0x00000060
        /*08e4*/ 	.short	0x010a
        /*08e6*/ 	.byte	0xff
	.zero		1


	//   ....[126]....
        /*08e8*/ 	.word	0x00008860
        /*08ec*/ 	.word	0x00000003
        /*08f0*/ 	.word	0x00000068
        /*08f4*/ 	.short	0x010a
        /*08f6*/ 	.byte	0xff
	.zero		1


	//   ....[127]....
        /*08f8*/ 	.word	0x000088c0
        /*08fc*/ 	.word	0x00000003
        /*0900*/ 	.word	0x00000070
        /*0904*/ 	.short	0x010a
        /*0906*/ 	.byte	0xff
	.zero		1


	//   ....[128]....
        /*0908*/ 	.word	0x00008920
        /*090c*/ 	.word	0x00000003
        /*0910*/ 	.word	0x00000078
        /*0914*/ 	.short	0x010a
        /*0916*/ 	.byte	0xff
	.zero		1


	//   ....[129]....
        /*0918*/ 	.word	0x00008980
        /*091c*/ 	.word	0x00000000
        /*0920*/ 	.word	0x00000060
        /*0924*/ 	.short	0x010a
        /*0926*/ 	.byte	0xff
	.zero		1


	//   ....[130]....
        /*0928*/ 	.word	0x000089e0
        /*092c*/ 	.word	0x00000000
        /*0930*/ 	.word	0x00000068
        /*0934*/ 	.short	0x010a
        /*0936*/ 	.byte	0xff
	.zero		1


	//   ....[131]....
        /*0938*/ 	.word	0x00008a40
        /*093c*/ 	.word	0x00000000
        /*0940*/ 	.word	0x00000070
        /*0944*/ 	.short	0x010a
        /*0946*/ 	.byte	0xff
	.zero		1


	//   ....[132]....
        /*0948*/ 	.word	0x00008a90
        /*094c*/ 	.word	0x00000000
        /*0950*/ 	.word	0x00000090
        /*0954*/ 	.short	0x010a
        /*0956*/ 	.byte	0xff
	.zero		1


	//   ....[133]....
        /*0958*/ 	.word	0x00008af0
        /*095c*/ 	.word	0x00000002
        /*0960*/ 	.word	0x00000040
        /*0964*/ 	.short	0x010a
        /*0966*/ 	.byte	0xff
	.zero		1


	//   ....[134]....
        /*0968*/ 	.word	0x00008b40
        /*096c*/ 	.word	0x0000004f
        /*0970*/ 	.word	0x000000b0
        /*0974*/ 	.short	0x010a
        /*0976*/ 	.byte	0xff
	.zero		1


	//   ....[135]....
        /*0978*/ 	.word	0x00008b90
        /*097c*/ 	.word	0x00000003
        /*0980*/ 	.word	0x00000040
        /*0984*/ 	.short	0x010a
        /*0986*/ 	.byte	0xff
	.zero		1


	//   ....[136]....
        /*0988*/ 	.word	0x00008be0
        /*098c*/ 	.word	0x00000053
        /*0990*/ 	.word	0x00000040
        /*0994*/ 	.short	0x010a
        /*0996*/ 	.byte	0xff
	.zero		1


	//   ....[137]....
        /*0998*/ 	.word	0x00008c30
        /*099c*/ 	.word	0x00000058
        /*09a0*/ 	.word	0x00000040
        /*09a4*/ 	.short	0x010a
        /*09a6*/ 	.byte	0xff
	.zero		1


	//----- nvinfo : EIATTR_NUM_MBARRIERS
	.align		4
.L_47:
        /*09a8*/ 	.byte	0x03, 0x38
        /*09aa*/ 	.short	0x0022


	//----- nvinfo : EIATTR_EXIT_INSTR_OFFSETS
	.align		4
        /*09ac*/ 	.byte	0x04, 0x1c
        /*09ae*/ 	.short	(.L_49 - .L_48)


	//   ....[0]....
.L_48:
        /*09b0*/ 	.word	0x000025d0


	//   ....[1]....
        /*09b4*/ 	.word	0x00002ac0


	//   ....[2]....
        /*09b8*/ 	.word	0x00002b20


	//   ....[3]....
        /*09bc*/ 	.word	0x00003c30


	//   ....[4]....
        /*09c0*/ 	.word	0x00004c90


	//   ....[5]....
        /*09c4*/ 	.word	0x00004cd0


	//   ....[6]....
        /*09c8*/ 	.word	0x00007fa0


	//   ....[7]....
        /*09cc*/ 	.word	0x00008020


	//   ....[8]....
        /*09d0*/ 	.word	0x00008050


	//   ....[9]....
        /*09d4*/ 	.word	0x000080c0


	//----- nvinfo : EIATTR_MAX_THREADS
	.align		4
.L_49:
        /*09d8*/ 	.byte	0x04, 0x05
        /*09da*/ 	.short	(.L_51 - .L_50)
.L_50:
        /*09dc*/ 	.word	0x00000100
        /*09e0*/ 	.word	0x00000001
        /*09e4*/ 	.word	0x00000001


	//----- nvinfo : EIATTR_CRS_STACK_SIZE
	.align		4
.L_51:
        /*09e8*/ 	.byte	0x04, 0x1e
        /*09ea*/ 	.short	(.L_53 - .L_52)
.L_52:
        /*09ec*/ 	.word	0x00000000


	//----- nvinfo : EIATTR_CBANK_PARAM_SIZE
	.align		4
.L_53:
        /*09f0*/ 	.byte	0x03, 0x19
        /*09f2*/ 	.short	0x0800


	//----- nvinfo : EIATTR_PARAM_CBANK
	.align		4
        /*09f4*/ 	.byte	0x04, 0x0a
        /*09f6*/ 	.short	(.L_55 - .L_54)
	.align		4
.L_54:
        /*09f8*/ 	.word	index@(.nv.constant0._ZN7cutlass13device_kernelINS_4gemm6kernel13GemmUniversalIN4cute5tupleIJiiiiEEENS1_10collective13CollectiveMmaINS1_35MainloopSm100TmaUmmaWarpSpecializedILi4ELi2ELi4ENS5_IJNS4_1CILi1EEESB_SB_EEEEENS5_IJNSA_ILi64EEENSA_ILi128EEESF_EEENS_6half_tENS5_IJSB_llEEESH_SI_NS4_8TiledMMAINS4_8MMA_AtomIJNS4_20SM100_MMA_F16BF16_SSISH_SH_fLi64ELi128ELNS4_4UMMA5MajorE1ELSN_1ELNSM_7ScaleInE0ELSO_0EEEEEENS4_6LayoutISC_NS5_IJNSA_ILi0EEESS_SS_EEEEENS5_IJNS4_10UnderscoreESV_SV_EEEEENS4_13SM90_TMA_LOADENS4_14ComposedLayoutINS4_7SwizzleILi3ELi4ELi3EEENS4_18smem_ptr_flag_bitsILi16EEENSR_INS5_IJSE_NSA_ILi8EEEEEENS5_IJSB_SE_EEEEEEEvNS4_8identityESY_S18_vS19_EENS_8epilogue10collective18CollectiveEpilogueINS1B_23Sm100TmaWarpSpecializedILi4ELi2ELi16ELb1ELb0EEEJSG_NS5_IJNSR_ISE_SB_EENSR_INSA_ILi32EEESB_EEEEESH_NS5_IJlSB_lEEESH_S1K_NS1B_6fusion15FusionCallbacksIS1F_NS1L_17LinearCombinationISH_fSH_fLNS_15FloatRoundStyleE2EEESG_S1J_JEEENS4_5SM1004TMEM4LOAD26SM100_TMEM_LOAD_16dp256b4xESY_NSZ_INS10_ILi2ELi4ELi3EEES13_NSR_INS5_IJS14_S1H_EEENS5_IJS1H_SB_EEEEEEENS4_17SM75_U32x4_LDSM_NENS4_14SM90_TMA_STOREES1Z_NS4_17SM90_U32x4_STSM_NENS4_39AutoVectorizingCopyWithAssumedAlignmentILi128EEEEEEvvEEEEvNT_6ParamsE)
        /*09fc*/ 	.short	0x0380
        /*09fe*/ 	.short	0x0800


	//----- nvinfo : EIATTR_SW_WAR
	.align		4
.L_55:
        /*0a00*/ 	.byte	0x04, 0x36
        /*0a02*/ 	.short	(.L_57 - .L_56)
.L_56:
        /*0a04*/ 	.word	0x00000008
.L_57:


//--------------------- .nv.callgraph             --------------------------
	.section	.nv.callgraph,"",@"SHT_CUDA_CALLGRAPH"
	.align	4
	.sectionentsize	8
	.align		4
        /*0000*/ 	.word	0x00000000
	.align		4
        /*0004*/ 	.word	0xffffffff
	.align		4
        /*0008*/ 	.word	index@(_ZN7cutlass13device_kernelINS_4gemm6kernel13GemmUniversalIN4cute5tupleIJiiiiEEENS1_10collective13CollectiveMmaINS1_35MainloopSm100TmaUmmaWarpSpecializedILi4ELi2ELi4ENS5_IJNS4_1CILi1EEESB_SB_EEEEENS5_IJNSA_ILi64EEENSA_ILi128EEESF_EEENS_6half_tENS5_IJSB_llEEESH_SI_NS4_8TiledMMAINS4_8MMA_AtomIJNS4_20SM100_MMA_F16BF16_SSISH_SH_fLi64ELi128ELNS4_4UMMA5MajorE1ELSN_1ELNSM_7ScaleInE0ELSO_0EEEEEENS4_6LayoutISC_NS5_IJNSA_ILi0EEESS_SS_EEEEENS5_IJNS4_10UnderscoreESV_SV_EEEEENS4_13SM90_TMA_LOADENS4_14ComposedLayoutINS4_7SwizzleILi3ELi4ELi3EEENS4_18smem_ptr_flag_bitsILi16EEENSR_INS5_IJSE_NSA_ILi8EEEEEENS5_IJSB_SE_EEEEEEEvNS4_8identityESY_S18_vS19_EENS_8epilogue10collective18CollectiveEpilogueINS1B_23Sm100TmaWarpSpecializedILi4ELi2ELi16ELb1ELb0EEEJSG_NS5_IJNSR_ISE_SB_EENSR_INSA_ILi32EEESB_EEEEESH_NS5_IJlSB_lEEESH_S1K_NS1B_6fusion15FusionCallbacksIS1F_NS1L_17LinearCombinationISH_fSH_fLNS_15FloatRoundStyleE2EEESG_S1J_JEEENS4_5SM1004TMEM4LOAD26SM100_TMEM_LOAD_16dp256b4xESY_NSZ_INS10_ILi2ELi4ELi3EEES13_NSR_INS5_IJS14_S1H_EEENS5_IJS1H_SB_EEEEEEENS4_17SM75_U32x4_LDSM_NENS4_14SM90_TMA_STOREES1Z_NS4_17SM90_U32x4_STSM_NENS4_39AutoVectorizingCopyWithAssumedAlignmentILi128EEEEEEvvEEEEvNT_6ParamsE)
	.align		4
        /*000c*/ 	.word	index@(__assertfail)
	.align		4
        /*0010*/ 	.word	0x00000000
	.align		4
        /*0014*/ 	.word	0xfffffffe
	.align		4
        /*0018*/ 	.word	0x00000000
	.align		4
        /*001c*/ 	.word	0xfffffffd
	.align		4
        /*0020*/ 	.word	0x00000000
	.align		4
        /*0024*/ 	.word	0xfffffffc


//--------------------- .nv.constant4             --------------------------
	.section	.nv.constant4,"a",@progbits
	.align	8
	.align		8
.nv.constant4:
        /*0000*/ 	.dword	__assertfail
	.align		8
        /*0008*/ 	.dword	__unnamed_1
	.align		8
        /*0010*/ 	.dword	__unnamed_2
	.align		8
        /*0018*/ 	.dword	_ZN40_INTERNAL_25cd894a_4_k_cu_1497026c_327744cuda3std3__45__cpo5beginE
	.align		8
        /*0020*/ 	.dword	_ZN40_INTERNAL_25cd894a_4_k_cu_1497026c_327744cuda3std3__45__cpo3endE
	.align		8
        /*0028*/ 	.dword	_ZN40_INTERNAL_25cd894a_4_k_cu_1497026c_327744cuda3std3__45__cpo6cbeginE
	.align		8
        /*0030*/ 	.dword	_ZN40_INTERNAL_25cd894a_4_k_cu_1497026c_327744cuda3std3__45__cpo4cendE
	.align		8
        /*0038*/ 	.dword	_ZN40_INTERNAL_25cd894a_4_k_cu_1497026c_327744cuda3std3__442_GLOBAL__N__25cd894a_4_k_cu_1497026c_327746ignoreE
	.align		8
        /*0040*/ 	.dword	_ZN40_INTERNAL_25cd894a_4_k_cu_1497026c_327744cuda3std3__419piecewise_constructE
	.align		8
        /*0048*/ 	.dword	_ZN40_INTERNAL_25cd894a_4_k_cu_1497026c_327744cuda3std3__48in_placeE
	.align		8
        /*0050*/ 	.dword	_ZN40_INTERNAL_25cd894a_4_k_cu_1497026c_327744cuda3std6ranges3__45__cpo4swapE
	.align		8
        /*0058*/ 	.dword	_ZN40_INTERNAL_25cd894a_4_k_cu_1497026c_327744cuda3std6ranges3__45__cpo9iter_moveE
	.align		8
        /*0060*/ 	.dword	_ZN40_INTERNAL_25cd894a_4_k_cu_1497026c_327744cute7productE
	.align		8
        /*0068*/ 	.dword	_ZN40_INTERNAL_25cd894a_4_k_cu_1497026c_327744cute1_E
	.align		8
        /*0070*/ 	.dword	$str$25
	.align		8
        /*0078*/ 	.dword	$str$26
	.align		8
        /*0080*/ 	.dword	$str$27
	.align		8
        /*0088*/ 	.dword	$str$28


//--------------------- .text._ZN7cutlass13device_kernelINS_4gemm6kernel13GemmUniversalIN4cute5tupleIJiiiiEEENS1_10collective13CollectiveMmaINS1_35MainloopSm100TmaUmmaWarpSpecializedILi4ELi2ELi4ENS5_IJNS4_1CILi1EEESB_SB_EEEEENS5_IJNSA_ILi64EEENSA_ILi128EEESF_EEENS_6half_tENS5_IJSB_llEEESH_SI_NS4_8TiledMMAINS4_8MMA_AtomIJNS4_20SM100_MMA_F16BF16_SSISH_SH_fLi64ELi128ELNS4_4UMMA5MajorE1ELSN_1ELNSM_7ScaleInE0ELSO_0EEEEEENS4_6LayoutISC_NS5_IJNSA_ILi0EEESS_SS_EEEEENS5_IJNS4_10UnderscoreESV_SV_EEEEENS4_13SM90_TMA_LOADENS4_14ComposedLayoutINS4_7SwizzleILi3ELi4ELi3EEENS4_18smem_ptr_flag_bitsILi16EEENSR_INS5_IJSE_NSA_ILi8EEEEEENS5_IJSB_SE_EEEEEEEvNS4_8identityESY_S18_vS19_EENS_8epilogue10collective18CollectiveEpilogueINS1B_23Sm100TmaWarpSpecializedILi4ELi2ELi16ELb1ELb0EEEJSG_NS5_IJNSR_ISE_SB_EENSR_INSA_ILi32EEESB_EEEEESH_NS5_IJlSB_lEEESH_S1K_NS1B_6fusion15FusionCallbacksIS1F_NS1L_17LinearCombinationISH_fSH_fLNS_15FloatRoundStyleE2EEESG_S1J_JEEENS4_5SM1004TMEM4LOAD26SM100_TMEM_LOAD_16dp256b4xESY_NSZ_INS10_ILi2ELi4ELi3EEES13_NSR_INS5_IJS14_S1H_EEENS5_IJS1H_SB_EEEEEEENS4_17SM75_U32x4_LDSM_NENS4_14SM90_TMA_STOREES1Z_NS4_17SM90_U32x4_STSM_NENS4_39AutoVectorizingCopyWithAssumedAlignmentILi128EEEEEEvvEEEEvNT_6ParamsE --------------------------
	.section	.text._ZN7cutlass13device_kernelINS_4gemm6kernel13GemmUniversalIN4cute5tupleIJiiiiEEENS1_10collective13CollectiveMmaINS1_35MainloopSm100TmaUmmaWarpSpecializedILi4ELi2ELi4ENS5_IJNS4_1CILi1EEESB_SB_EEEEENS5_IJNSA_ILi64EEENSA_ILi128EEESF_EEENS_6half_tENS5_IJSB_llEEESH_SI_NS4_8TiledMMAINS4_8MMA_AtomIJNS4_20SM100_MMA_F16BF16_SSISH_SH_fLi64ELi128ELNS4_4UMMA5MajorE1ELSN_1ELNSM_7ScaleInE0ELSO_0EEEEEENS4_6LayoutISC_NS5_IJNSA_ILi0EEESS_SS_EEEEENS5_IJNS4_10UnderscoreESV_SV_EEEEENS4_13SM90_TMA_LOADENS4_14ComposedLayoutINS4_7SwizzleILi3ELi4ELi3EEENS4_18smem_ptr_flag_bitsILi16EEENSR_INS5_IJSE_NSA_ILi8EEEEEENS5_IJSB_SE_EEEEEEEvNS4_8identityESY_S18_vS19_EENS_8epilogue10collective18CollectiveEpilogueINS1B_23Sm100TmaWarpSpecializedILi4ELi2ELi16ELb1ELb0EEEJSG_NS5_IJNSR_ISE_SB_EENSR_INSA_ILi32EEESB_EEEEESH_NS5_IJlSB_lEEESH_S1K_NS1B_6fusion15FusionCallbacksIS1F_NS1L_17LinearCombinationISH_fSH_fLNS_15FloatRoundStyleE2EEESG_S1J_JEEENS4_5SM1004TMEM4LOAD26SM100_TMEM_LOAD_16dp256b4xESY_NSZ_INS10_ILi2ELi4ELi3EEES13_NSR_INS5_IJS14_S1H_EEENS5_IJS1H_SB_EEEEEEENS4_17SM75_U32x4_LDSM_NENS4_14SM90_TMA_STOREES1Z_NS4_17SM90_U32x4_STSM_NENS4_39AutoVectorizingCopyWithAssumedAlignmentILi128EEEEEEvvEEEEvNT_6ParamsE,"ax",@progbits
	.align	128
.text._ZN7cutlass13device_kernelINS_4gemm6kernel13GemmUniversalIN4cute5tupleIJiiiiEEENS1_10collective13CollectiveMmaINS1_35MainloopSm100TmaUmmaWarpSpecializedILi4ELi2ELi4ENS5_IJNS4_1CILi1EEESB_SB_EEEEENS5_IJNSA_ILi64EEENSA_ILi128EEESF_EEENS_6half_tENS5_IJSB_llEEESH_SI_NS4_8TiledMMAINS4_8MMA_AtomIJNS4_20SM100_MMA_F16BF16_SSISH_SH_fLi64ELi128ELNS4_4UMMA5MajorE1ELSN_1ELNSM_7ScaleInE0ELSO_0EEEEEENS4_6LayoutISC_NS5_IJNSA_ILi0EEESS_SS_EEEEENS5_IJNS4_10UnderscoreESV_SV_EEEEENS4_13SM90_TMA_LOADENS4_14ComposedLayoutINS4_7SwizzleILi3ELi4ELi3EEENS4_18smem_ptr_flag_bitsILi16EEENSR_INS5_IJSE_NSA_ILi8EEEEEENS5_IJSB_SE_EEEEEEEvNS4_8identityESY_S18_vS19_EENS_8epilogue10collective18CollectiveEpilogueINS1B_23Sm100TmaWarpSpecializedILi4ELi2ELi16ELb1ELb0EEEJSG_NS5_IJNSR_ISE_SB_EENSR_INSA_ILi32EEESB_EEEEESH_NS5_IJlSB_lEEESH_S1K_NS1B_6fusion15FusionCallbacksIS1F_NS1L_17LinearCombinationISH_fSH_fLNS_15FloatRoundStyleE2EEESG_S1J_JEEENS4_5SM1004TMEM4LOAD26SM100_TMEM_LOAD_16dp256b4xESY_NSZ_INS10_ILi2ELi4ELi3EEES13_NSR_INS5_IJS14_S1H_EEENS5_IJS1H_SB_EEEEEEENS4_17SM75_U32x4_LDSM_NENS4_14SM90_TMA_STOREES1Z_NS4_17SM90_U32x4_STSM_NENS4_39AutoVectorizingCopyWithAssumedAlignmentILi128EEEEEEvvEEEEvNT_6ParamsE:
        .type           _ZN7cutlass13device_kernelINS_4gemm6kernel13GemmUniversalIN4cute5tupleIJiiiiEEENS1_10collective13CollectiveMmaINS1_35MainloopSm100TmaUmmaWarpSpecializedILi4ELi2ELi4ENS5_IJNS4_1CILi1EEESB_SB_EEEEENS5_IJNSA_ILi64EEENSA_ILi128EEESF_EEENS_6half_tENS5_IJSB_llEEESH_SI_NS4_8TiledMMAINS4_8MMA_AtomIJNS4_20SM100_MMA_F16BF16_SSISH_SH_fLi64ELi128ELNS4_4UMMA5MajorE1ELSN_1ELNSM_7ScaleInE0ELSO_0EEEEEENS4_6LayoutISC_NS5_IJNSA_ILi0EEESS_SS_EEEEENS5_IJNS4_10UnderscoreESV_SV_EEEEENS4_13SM90_TMA_LOADENS4_14ComposedLayoutINS4_7SwizzleILi3ELi4ELi3EEENS4_18smem_ptr_flag_bitsILi16EEENSR_INS5_IJSE_NSA_ILi8EEEEEENS5_IJSB_SE_EEEEEEEvNS4_8identityESY_S18_vS19_EENS_8epilogue10collective18CollectiveEpilogueINS1B_23Sm100TmaWarpSpecializedILi4ELi2ELi16ELb1ELb0EEEJSG_NS5_IJNSR_ISE_SB_EENSR_INSA_ILi32EEESB_EEEEESH_NS5_IJlSB_lEEESH_S1K_NS1B_6fusion15FusionCallbacksIS1F_NS1L_17LinearCombinationISH_fSH_fLNS_15FloatRoundStyleE2EEESG_S1J_JEEENS4_5SM1004TMEM4LOAD26SM100_TMEM_LOAD_16dp256b4xESY_NSZ_INS10_ILi2ELi4ELi3EEES13_NSR_INS5_IJS14_S1H_EEENS5_IJS1H_SB_EEEEEEENS4_17SM75_U32x4_LDSM_NENS4_14SM90_TMA_STOREES1Z_NS4_17SM90_U32x4_STSM_NENS4_39AutoVectorizingCopyWithAssumedAlignmentILi128EEEEEEvvEEEEvNT_6ParamsE,@function
        .size           _ZN7cutlass13device_kernelINS_4gemm6kernel13GemmUniversalIN4cute5tupleIJiiiiEEENS1_10collective13CollectiveMmaINS1_35MainloopSm100TmaUmmaWarpSpecializedILi4ELi2ELi4ENS5_IJNS4_1CILi1EEESB_SB_EEEEENS5_IJNSA_ILi64EEENSA_ILi128EEESF_EEENS_6half_tENS5_IJSB_llEEESH_SI_NS4_8TiledMMAINS4_8MMA_AtomIJNS4_20SM100_MMA_F16BF16_SSISH_SH_fLi64ELi128ELNS4_4UMMA5MajorE1ELSN_1ELNSM_7ScaleInE0ELSO_0EEEEEENS4_6LayoutISC_NS5_IJNSA_ILi0EEESS_SS_EEEEENS5_IJNS4_10UnderscoreESV_SV_EEEEENS4_13SM90_TMA_LOADENS4_14ComposedLayoutINS4_7SwizzleILi3ELi4ELi3EEENS4_18smem_ptr_flag_bitsILi16EEENSR_INS5_IJSE_NSA_ILi8EEEEEENS5_IJSB_SE_EEEEEEEvNS4_8identityESY_S18_vS19_EENS_8epilogue10collective18CollectiveEpilogueINS1B_23Sm100TmaWarpSpecializedILi4ELi2ELi16ELb1ELb0EEEJSG_NS5_IJNSR_ISE_SB_EENSR_INSA_ILi32EEESB_EEEEESH_NS5_IJlSB_lEEESH_S1K_NS1B_6fusion15FusionCallbacksIS1F_NS1L_17LinearCombinationISH_fSH_fLNS_15FloatRoundStyleE2EEESG_S1J_JEEENS4_5SM1004TMEM4LOAD26SM100_TMEM_LOAD_16dp256b4xESY_NSZ_INS10_ILi2ELi4ELi3EEES13_NSR_INS5_IJS14_S1H_EEENS5_IJS1H_SB_EEEEEEENS4_17SM75_U32x4_LDSM_NENS4_14SM90_TMA_STOREES1Z_NS4_17SM90_U32x4_STSM_NENS4_39AutoVectorizingCopyWithAssumedAlignmentILi128EEEEEEvvEEEEvNT_6ParamsE,(.L_x_176 - _ZN7cutlass13device_kernelINS_4gemm6kernel13GemmUniversalIN4cute5tupleIJiiiiEEENS1_10collective13CollectiveMmaINS1_35MainloopSm100TmaUmmaWarpSpecializedILi4ELi2ELi4ENS5_IJNS4_1CILi1EEESB_SB_EEEEENS5_IJNSA_ILi64EEENSA_ILi128EEESF_EEENS_6half_tENS5_IJSB_llEEESH_SI_NS4_8TiledMMAINS4_8MMA_AtomIJNS4_20SM100_MMA_F16BF16_SSISH_SH_fLi64ELi128ELNS4_4UMMA5MajorE1ELSN_1ELNSM_7ScaleInE0ELSO_0EEEEEENS4_6LayoutISC_NS5_IJNSA_ILi0EEESS_SS_EEEEENS5_IJNS4_10UnderscoreESV_SV_EEEEENS4_13SM90_TMA_LOADENS4_14ComposedLayoutINS4_7SwizzleILi3ELi4ELi3EEENS4_18smem_ptr_flag_bitsILi16EEENSR_INS5_IJSE_NSA_ILi8EEEEEENS5_IJSB_SE_EEEEEEEvNS4_8identityESY_S18_vS19_EENS_8epilogue10collective18CollectiveEpilogueINS1B_23Sm100TmaWarpSpecializedILi4ELi2ELi16ELb1ELb0EEEJSG_NS5_IJNSR_ISE_SB_EENSR_INSA_ILi32EEESB_EEEEESH_NS5_IJlSB_lEEESH_S1K_NS1B_6fusion15FusionCallbacksIS1F_NS1L_17LinearCombinationISH_fSH_fLNS_15FloatRoundStyleE2EEESG_S1J_JEEENS4_5SM1004TMEM4LOAD26SM100_TMEM_LOAD_16dp256b4xESY_NSZ_INS10_ILi2ELi4ELi3EEES13_NSR_INS5_IJS14_S1H_EEENS5_IJS1H_SB_EEEEEEENS4_17SM75_U32x4_LDSM_NENS4_14SM90_TMA_STOREES1Z_NS4_17SM90_U32x4_STSM_NENS4_39AutoVectorizingCopyWithAssumedAlignmentILi128EEEEEEvvEEEEvNT_6ParamsE)
        .other          _ZN7cutlass13device_kernelINS_4gemm6kernel13GemmUniversalIN4cute5tupleIJiiiiEEENS1_10collective13CollectiveMmaINS1_35MainloopSm100TmaUmmaWarpSpecializedILi4ELi2ELi4ENS5_IJNS4_1CILi1EEESB_SB_EEEEENS5_IJNSA_ILi64EEENSA_ILi128EEESF_EEENS_6half_tENS5_IJSB_llEEESH_SI_NS4_8TiledMMAINS4_8MMA_AtomIJNS4_20SM100_MMA_F16BF16_SSISH_SH_fLi64ELi128ELNS4_4UMMA5MajorE1ELSN_1ELNSM_7ScaleInE0ELSO_0EEEEEENS4_6LayoutISC_NS5_IJNSA_ILi0EEESS_SS_EEEEENS5_IJNS4_10UnderscoreESV_SV_EEEEENS4_13SM90_TMA_LOADENS4_14ComposedLayoutINS4_7SwizzleILi3ELi4ELi3EEENS4_18smem_ptr_flag_bitsILi16EEENSR_INS5_IJSE_NSA_ILi8EEEEEENS5_IJSB_SE_EEEEEEEvNS4_8identityESY_S18_vS19_EENS_8epilogue10collective18CollectiveEpilogueINS1B_23Sm100TmaWarpSpecializedILi4ELi2ELi16ELb1ELb0EEEJSG_NS5_IJNSR_ISE_SB_EENSR_INSA_ILi32EEESB_EEEEESH_NS5_IJlSB_lEEESH_S1K_NS1B_6fusion15FusionCallbacksIS1F_NS1L_17LinearCombinationISH_fSH_fLNS_15FloatRoundStyleE2EEESG_S1J_JEEENS4_5SM1004TMEM4LOAD26SM100_TMEM_LOAD_16dp256b4xESY_NSZ_INS10_ILi2ELi4ELi3EEES13_NSR_INS5_IJS14_S1H_EEENS5_IJS1H_SB_EEEEEEENS4_17SM75_U32x4_LDSM_NENS4_14SM90_TMA_STOREES1Z_NS4_17SM90_U32x4_STSM_NENS4_39AutoVectorizingCopyWithAssumedAlignmentILi128EEEEEEvvEEEEvNT_6ParamsE,@"STO_CUDA_ENTRY STV_DEFAULT"
_ZN7cutlass13device_kernelINS_4gemm6kernel13GemmUniversalIN4cute5tupleIJiiiiEEENS1_10collective13CollectiveMmaINS1_35MainloopSm100TmaUmmaWarpSpecializedILi4ELi2ELi4ENS5_IJNS4_1CILi1EEESB_SB_EEEEENS5_IJNSA_ILi64EEENSA_ILi128EEESF_EEENS_6half_tENS5_IJSB_llEEESH_SI_NS4_8TiledMMAINS4_8MMA_AtomIJNS4_20SM100_MMA_F16BF16_SSISH_SH_fLi64ELi128ELNS4_4UMMA5MajorE1ELSN_1ELNSM_7ScaleInE0ELSO_0EEEEEENS4_6LayoutISC_NS5_IJNSA_ILi0EEESS_SS_EEEEENS5_IJNS4_10UnderscoreESV_SV_EEEEENS4_13SM90_TMA_LOADENS4_14ComposedLayoutINS4_7SwizzleILi3ELi4ELi3EEENS4_18smem_ptr_flag_bitsILi16EEENSR_INS5_IJSE_NSA_ILi8EEEEEENS5_IJSB_SE_EEEEEEEvNS4_8identityESY_S18_vS19_EENS_8epilogue10collective18CollectiveEpilogueINS1B_23Sm100TmaWarpSpecializedILi4ELi2ELi16ELb1ELb0EEEJSG_NS5_IJNSR_ISE_SB_EENSR_INSA_ILi32EEESB_EEEEESH_NS5_IJlSB_lEEESH_S1K_NS1B_6fusion15FusionCallbacksIS1F_NS1L_17LinearCombinationISH_fSH_fLNS_15FloatRoundStyleE2EEESG_S1J_JEEENS4_5SM1004TMEM4LOAD26SM100_TMEM_LOAD_16dp256b4xESY_NSZ_INS10_ILi2ELi4ELi3EEES13_NSR_INS5_IJS14_S1H_EEENS5_IJS1H_SB_EEEEEEENS4_17SM75_U32x4_LDSM_NENS4_14SM90_TMA_STOREES1Z_NS4_17SM90_U32x4_STSM_NENS4_39AutoVectorizingCopyWithAssumedAlignmentILi128EEEEEEvvEEEEvNT_6ParamsE:
[----:B------:R-:W1:Y:S01]  /*0000*/  LDC R1, c[0x0][0x37c] ;  /* 0x0000df00ff017b82 */ /* 0x000e620000000800 */
[----:B------:R-:W2:Y:S01]  /*0010*/  S2R R72, SR_TID.X ;  /* 0x0000000000487919 */ /* 0x000ea20000002100 */
[----:B------:R-:W3:Y:S01]  /*0020*/  LDCU.64 UR4, c[0x0][0x890] ;  /* 0x00011200ff0477ac */ /* 0x000ee20008000a00 */
[----:B------:R-:W-:Y:S02]  /*0030*/  PRMT R59, RZ, 0x7610, R59 ;  /* 0x00007610ff3b7816 */ /* 0x000fe4000000003b */
[----:B------:R-:W-:Y:S01]  /*0040*/  ELECT P5, URZ, PT ;  /* 0x0000000000ff782f */ /* 0x000fe200038a0000 */
[----:B------:R-:W4:Y:S01]  /*0050*/  LDCU.64 UR46, c[0x0][0x358] ;  /* 0x00006b00ff2e77ac */ /* 0x000f220008000a00 */
[----:B---3--:R-:W-:-:S04]  /*0060*/  UISETP.NE.U32.AND UP0, UPT, UR4, URZ, UPT ;  /* 0x000000ff0400728c */ /* 0x008fc8000bf05070 */
[----:B------:R-:W-:Y:S01]  /*0070*/  UISETP.NE.AND.EX UP0, UPT, UR5, URZ, UPT, UP0 ;  /* 0x000000ff0500728c */ /* 0x000fe2000bf05300 */
[----:B--2---:R-:W-:-:S05]  /*0080*/  SHF.R.U32.HI R65, RZ, 0x5, R72 ;  /* 0x00000005ff417819 */ /* 0x004fca0000011648 */
[----:B------:R-:W2:Y:S02]  /*0090*/  SHFL.IDX PT, R0, R65, RZ, 0x1f ;  /* 0x00001fff41007589 */ /* 0x000ea400000e0000 */
[----:B--2---:R-:W-:Y:S01]  /*00a0*/  R2UR UR8, R0 ;  /* 0x00000000000872ca */ /* 0x004fe200000e0000 */
[----:B-1--4-:R-:W-:-:S14]  /*00b0*/  BRA.U UP0, `(.L_x_0) ;  /* 0x00000001002c7547 */ /* 0x012fdc000b800000 */
[----:B------:R-:W1:Y:S02]  /*00c0*/  LDCU.64 UR6, c[0x0][0x888] ;  /* 0x00011100ff0677ac */ /* 0x000e640008000a00 */
[----:B-1----:R-:W-:-:S04]  /*00d0*/  UISETP.NE.U32.AND UP0, UPT, UR6, URZ, UPT ;  /* 0x000000ff0600728c */ /* 0x002fc8000bf05070 */
[----:B------:R-:W-:-:S09]  /*00e0*/  UISETP.NE.AND.EX UP0, UPT, UR7, URZ, UPT, UP0 ;  /* 0x000000ff0700728c */ /* 0x000fd2000bf05300 */
[----:B------:R-:W-:Y:S05]  /*00f0*/  BRA.U !UP0, `(.L_x_1) ;  /* 0x0000000108107547 */ /* 0x000fea000b800000 */
[----:B------:R-:W1:Y:S02]  /*0100*/  LDC.64 R2, c[0x0][0x888] ;  /* 0x00022200ff027b82 */ /* 0x000e640000000a00 */
[----:B-1----:R1:W5:Y:S01]  /*0110*/  LDG.E R35, desc[UR46][R2.64] ;  /* 0x0000002e02237981 */ /* 0x002362000c1e1900 */
[----:B------:R-:W-:Y:S01]  /*0120*/  HFMA2 R59, -RZ, RZ, 0, 5.9604644775390625e-08 ;  /* 0x00000001ff3b7431 */ /* 0x000fe200000001ff */
[----:B------:R-:W-:Y:S05]  /*0130*/  BRA `(.L_x_0) ;  /* 0x00000000000c7947 */ /* 0x000fea0003800000 */
.L_x_1:
[----:B------:R-:W1:Y:S01]  /*0140*/  LDCU UR6, c[0x0][0x880] ;  /* 0x00011000ff0677ac */ /* 0x000e620008000800 */
[----:B------:R-:W-:Y:S01]  /*0150*/  HFMA2 R59, -RZ, RZ, 0, 5.9604644775390625e-08 ;  /* 0x00000001ff3b7431 */ /* 0x000fe200000001ff */
[----:B-1----:R-:W-:-:S07]  /*0160*/  MOV R35, UR6 ;  /* 0x0000000600237c02 */ /* 0x002fce0008000f00 */
.L_x_0:
[----:B------:R-:W2:Y:S02]  /*0170*/  LDCU.64 UR6, c[0x0][0x8b0] ;  /* 0x00011600ff0677ac */ /* 0x000ea40008000a00 */
[----:B--2---:R-:W-:-:S04]  /*0180*/  UISETP.NE.U32.AND UP0, UPT, UR6, URZ, UPT ;  /* 0x000000ff0600728c */ /* 0x004fc8000bf05070 */
[----:B------:R-:W-:-:S09]  /*0190*/  UISETP.NE.AND.EX UP0, UPT, UR7, URZ, UPT, UP0 ;  /* 0x000000ff0700728c */ /* 0x000fd2000bf05300 */
[----:B------:R-:W-:Y:S05]  /*01a0*/  BRA.U UP0, `(.L_x_2) ;  /* 0x0000000100247547 */ /* 0x000fea000b800000 */
[----:B------:R-:W2:Y:S02]  /*01b0*/  LDCU.64 UR6, c[0x0][0x8a8] ;  /* 0x00011500ff0677ac */ /* 0x000ea40008000a00 */
[----:B--2---:R-:W-:-:S04]  /*01c0*/  UISETP.NE.U32.AND UP0, UPT, UR6, URZ, UPT ;  /* 0x000000ff0600728c */ /* 0x004fc8000bf05070 */
[----:B------:R-:W-:-:S09]  /*01d0*/  UISETP.NE.AND.EX UP0, UPT, UR7, URZ, UPT, UP0 ;  /* 0x000000ff0700728c */ /* 0x000fd2000bf05300 */
[----:B------:R-:W-:Y:S05]  /*01e0*/  BRA.U !UP0, `(.L_x_3) ;  /* 0x00000001080c7547 */ /* 0x000fea000b800000 */
[----:B-1----:R-:W1:Y:S02]  /*01f0*/  LDC.64 R2, c[0x0][0x8a8] ;  /* 0x00022a00ff027b82 */ /* 0x002e640000000a00 */
[----:B-1----:R2:W5:Y:S01]  /*0200*/  LDG.E R33, desc[UR46][R2.64] ;  /* 0x0000002e02217981 */ /* 0x002562000c1e1900 */
[----:B------:R-:W-:Y:S05]  /*0210*/  BRA `(.L_x_2) ;  /* 0x0000000000087947 */ /* 0x000fea0003800000 */
.L_x_3:
[----:B------:R-:W2:Y:S02]  /*0220*/  LDCU UR6, c[0x0][0x8a0] ;  /* 0x00011400ff0677ac */ /* 0x000ea40008000800 */
[----:B--2---:R-:W-:Y:S02]  /*0230*/  MOV R33, UR6 ;  /* 0x0000000600217c02 */ /* 0x004fe40008000f00 */
.L_x_2:
[----:B------:R-:W-:Y:S01]  /*0240*/  IMAD.U32 R0, RZ, RZ, UR8 ;  /* 0x00000008ff007e24 */ /* 0x000fe2000f8e00ff */
[----:B------:R-:W-:Y:S04]  /*0250*/  BSSY.RECONVERGENT B0, `(.L_x_4) ;  /* 0x000000c000007945 */ /* 0x000fe80003800200 */
[C---:B------:R-:W-:Y:S02]  /*0260*/  ISETP.NE.OR P1, PT, R0.reuse, 0x1, !P5 ;  /* 0x000000010000780c */ /* 0x040fe40006f25670 */
[----:B------:R-:W-:-:S11]  /*0270*/  ISETP.NE.OR P0, PT, R0, 0x3, !P5 ;  /* 0x000000030000780c */ /* 0x000fd60006f05670 */
[----:B------:R-:W-:Y:S05]  /*0280*/  @P1 BRA `(.L_x_5) ;  /* 0x0000000000201947 */ /* 0x000fea0003800000 */
[----:B------:R-:W3:Y:S02]  /*0290*/  LDCU.64 UR6, c[0x0][0x348] ;  /* 0x00006900ff0677ac */ /* 0x000ee40008000a00 */
[----:B---3--:R-:W-:Y:S02]  /*02a0*/  UIADD3 UR10, UP1, UPT, UR6, 0x80, URZ ;  /* 0x00000080060a7890 */ /* 0x008fe4000ff3e0ff */
[----:B------:R-:W-:Y:S02]  /*02b0*/  UIADD3 UR6, UP0, UPT, UR6, 0x180, URZ ;  /* 0x0000018006067890 */ /* 0x000fe4000ff1e0ff */
[----:B------:R-:W-:Y:S02]  /*02c0*/  UIADD3.X UR11, UPT, UPT, URZ, UR7, URZ, UP1, !UPT ;  /* 0x00000007ff0b7290 */ /* 0x000fe40008ffe4ff */
[----:B------:R-:W-:-:S07]  /*02d0*/  UIADD3.X UR7, UPT, UPT, URZ, UR7, URZ, UP0, !UPT ;  /* 0x00000007ff077290 */ /* 0x000fce00087fe4ff */
[----:B------:R3:W-:Y:S02]  /*02e0*/  UTMACCTL.PF [UR10] ;  /* 0x000000000a0079b9 */ /* 0x0007e40008040000 */
[----:B------:R3:W-:Y:S02]  /*02f0*/  UTMACCTL.PF [UR6] ;  /* 0x00000000060079b9 */ /* 0x0007e40008040000 */
[----:B---3--:R-:W-:Y:S01]  /*0300*/  NOP ;  /* 0x0000000000007918 */ /* 0x008fe20000000000 */
.L_x_5:
[----:B------:R-:W-:Y:S05]  /*0310*/  BSYNC.RECONVERGENT B0 ;  /* 0x0000000000007941 */ /* 0x000fea0003800200 */
.L_x_4:
[----:B------:R-:W-:Y:S04]  /*0320*/  BSSY.RECONVERGENT B0, `(.L_x_6) ;  /* 0x000000a000007945 */ /* 0x000fe80003800200 */
        /* <DEDUP_REMOVED lines=9> */
.L_x_7:
[----:B------:R-:W-:Y:S05]  /*03c0*/  BSYNC.RECONVERGENT B0 ;  /* 0x0000000000007941 */ /* 0x000fea0003800200 */
.L_x_6:
[----:B------:R-:W3:Y:S01]  /*03d0*/  LDCU.64 UR6, c[0x0][0x888] ;  /* 0x00011100ff0677ac */ /* 0x000ee20008000a00 */
[----:B------:R-:W-:Y:S02]  /*03e0*/  UISETP.EQ.U32.AND UP1, UPT, UR4, URZ, UPT ;  /* 0x000000ff0400728c */ /* 0x000fe4000bf22070 */
[----:B------:R-:W-:Y:S02]  /*03f0*/  UPLOP3.LUT UP2, UPT, UPT, UPT, UPT, 0x80, 0x8 ;  /* 0x000000000008789c */ /* 0x000fe40003f4f070 */
[----:B---3--:R-:W-:-:S04]  /*0400*/  UISETP.NE.U32.AND UP0, UPT, UR6, URZ, UPT ;  /* 0x000000ff0600728c */ /* 0x008fc8000bf05070 */
[----:B------:R-:W-:-:S04]  /*0410*/  UISETP.NE.AND.EX UP0, UPT, UR7, URZ, UPT, UP0 ;  /* 0x000000ff0700728c */ /* 0x000fc8000bf05300 */
[----:B------:R-:W-:-:S04]  /*0420*/  UISETP.EQ.OR.EX UP3, UPT, UR5, URZ, !UP0, UP1 ;  /* 0x000000ff0500728c */ /* 0x000fc8000c762710 */
[----:B------:R-:W-:-:S05]  /*0430*/  UP2UR UR50, UPR, URZ, 0x8 ;  /* 0x00000008ff327883 */ /* 0x000fca0008000000 */
[----:B------:R-:W-:Y:S07]  /*0440*/  BRA.U !UP3, `(.L_x_8) ;  /* 0x000000010b207547 */ /* 0x000fee000b800000 */
[----:B------:R-:W-:Y:S01]  /*0450*/  UISETP.NE.U32.AND UP2, UPT, UR4, URZ, UPT ;  /* 0x000000ff0400728c */ /* 0x000fe2000bf45070 */
[----:B-----5:R-:W-:Y:S01]  /*0460*/  FSETP.NEU.AND P0, PT, R35, RZ, PT ;  /* 0x000000ff2300720b */ /* 0x020fe20003f0d000 */
[----:B------:R-:W-:Y:S02]  /*0470*/  USEL UR4, URZ, 0xffffffff, UP0 ;  /* 0xffffffffff047887 */ /* 0x000fe40008000000 */
[----:B------:R-:W-:-:S10]  /*0480*/  UISETP.NE.AND.EX UP2, UPT, UR5, URZ, UPT, UP2 ;  /* 0x000000ff0500728c */ /* 0x000fd4000bf45320 */
[----:B------:R-:W-:Y:S01]  /*0490*/  VOTEU.ANY UP1, P0 ;  /* 0x0000000000ff7886 */ /* 0x000fe20000020100 */
[----:B------:R-:W-:-:S04]  /*04a0*/  @!UP2 USEL UR4, URZ, 0xffffffff, UP1 ;  /* 0xffffffffff04a887 */ /* 0x000fc80008800000 */
[----:B------:R-:W-:-:S04]  /*04b0*/  ULOP3.LUT UR4, UR4, 0x1, URZ, 0xc0, !UPT ;  /* 0x0000000104047892 */ /* 0x000fc8000f8ec0ff */
[----:B------:R-:W-:-:S11]  /*04c0*/  UISETP.NE.U32.AND UP2, UPT, UR4, 0x1, UPT ;  /* 0x000000010400788c */ /* 0x000fd6000bf45070 */
.L_x_8:
[----:B-12---:R-:W1:Y:S01]  /*04d0*/  SHFL.IDX PT, R2, R65, RZ, 0x1f ;  /* 0x00001fff41027589 */ /* 0x006e6200000e0000 */
[----:B------:R-:W-:-:S04]  /*04e0*/  UISETP.NE.AND UP1, UPT, UR8, 0x2, UPT ;  /* 0x000000020800788c */ /* 0x000fc8000bf25270 */
[----:B------:R-:W-:Y:S01]  /*04f0*/  USEL UR6, URZ, 0x1, UP1 ;  /* 0x00000001ff067887 */ /* 0x000fe20008800000 */
[----:B-1----:R-:W-:-:S13]  /*0500*/  ISETP.NE.AND P0, PT, R2, RZ, PT ;  /* 0x000000ff0200720c */ /* 0x002fda0003f05270 */
[----:B------:R-:W-:Y:S05]  /*0510*/  @P0 BRA `(.L_x_9) ;  /* 0x0000000000480947 */ /* 0x000fea0003800000 */
[----:B------:R-:W1:Y:S01]  /*0520*/  S2UR UR5, SR_CgaCtaId ;  /* 0x00000000000579c3 */ /* 0x000e620000008800 */
[----:B------:R-:W-:Y:S01]  /*0530*/  UMOV UR7, 0x400 ;  /* 0x0000040000077882 */ /* 0x000fe20000000000 */
[----:B------:R-:W-:Y:S01]  /*0540*/  UMOV UR4, 0x1 ;  /* 0x0000000100047882 */ /* 0x000fe20000000000 */
[----:B------:R-:W-:Y:S01]  /*0550*/  ELECT P0, URZ, PT ;  /* 0x0000000000ff782f */ /* 0x000fe20003800000 */
[----:B------:R-:W-:-:S04]  /*0560*/  UIADD3 UR10, UPT, UPT, -UR4, 0x100000, URZ ;  /* 0x00100000040a7890 */ /* 0x000fc8000fffe1ff */
[----:B------:R-:W-:Y:S02]  /*0570*/  USHF.L.U32 UR11, UR10, 0xb, URZ ;  /* 0x0000000b0a0b7899 */ /* 0x000fe400080006ff */
[----:B------:R-:W-:Y:S02]  /*0580*/  USHF.L.U32 UR10, UR10, 0x1, URZ ;  /* 0x000000010a0a7899 */ /* 0x000fe400080006ff */
[----:B-1----:R-:W-:Y:S01]  /*0590*/  ULEA UR5, UR5, UR7, 0x18 ;  /* 0x0000000705057291 */ /* 0x002fe2000f8ec0ff */
[----:B------:R-:W1:Y:S11]  /*05a0*/  FENCE.VIEW.ASYNC.S ;  /* 0x00000000000073c6 */ /* 0x000e760000000000 */
[----:B-1----:R1:W2:Y:S01]  /*05b0*/  SYNCS.EXCH.64 URZ, [UR5], UR10 ;  /* 0x0000000a05ff75b2 */ /* 0x0022a20008000100 */
[----:B------:R1:W3:Y:S01]  /*05c0*/  SYNCS.EXCH.64 URZ, [UR5+0x20], UR10 ;  /* 0x0000200a05ff75b2 */ /* 0x0002e20008000100 */
[----:B------:R1:W4:Y:S01]  /*05d0*/  SYNCS.EXCH.64 URZ, [UR5+0x8], UR10 ;  /* 0x0000080a05ff75b2 */ /* 0x0003220008000100 */
[----:B------:R1:W1:Y:S01]  /*05e0*/  SYNCS.EXCH.64 URZ, [UR5+0x28], UR10 ;  /* 0x0000280a05ff75b2 */ /* 0x0002620008000100 */
[----:B------:R1:W1:Y:S01]  /*05f0*/  SYNCS.EXCH.64 URZ, [UR5+0x10], UR10 ;  /* 0x0000100a05ff75b2 */ /* 0x0002620008000100 */
[----:B------:R1:W1:Y:S01]  /*0600*/  SYNCS.EXCH.64 URZ, [UR5+0x30], UR10 ;  /* 0x0000300a05ff75b2 */ /* 0x0002620008000100 */
[----:B------:R1:W1:Y:S01]  /*0610*/  SYNCS.EXCH.64 URZ, [UR5+0x18], UR10 ;  /* 0x0000180a05ff75b2 */ /* 0x0002620008000100 */
[----:B------:R1:W1:Y:S01]  /*0620*/  SYNCS.EXCH.64 URZ, [UR5+0x38], UR10 ;  /* 0x0000380a05ff75b2 */ /* 0x0002620008000100 */
[----:B------:R-:W-:Y:S01]  /*0630*/  NOP ;  /* 0x0000000000007918 */ /* 0x000fe20000000000 */
.L_x_9:
[----:B------:R-:W2:Y:S01]  /*0640*/  SHFL.IDX PT, R2, R65, RZ, 0x1f ;  /* 0x00001fff41027589 */ /* 0x000ea200000e0000 */
[----:B------:R-:W-:Y:S01]  /*0650*/  NOP ;  /* 0x0000000000007918 */ /* 0x000fe20000000000 */
[----:B--2---:R-:W-:-:S13]  /*0660*/  ISETP.NE.AND P0, PT, R2, 0x1, PT ;  /* 0x000000010200780c */ /* 0x004fda0003f05270 */
[----:B------:R-:W-:Y:S05]  /*0670*/  @P0 BRA `(.L_x_10) ;  /* 0x0000000000580947 */ /* 0x000fea0003800000 */
[----:B------:R-:W2:Y:S01]  /*0680*/  S2UR UR7, SR_CgaCtaId ;  /* 0x00000000000779c3 */ /* 0x000ea20000008800 */
[----:B------:R-:W-:Y:S01]  /*0690*/  UMOV UR9, 0x400 ;  /* 0x0000040000097882 */ /* 0x000fe20000000000 */
[----:B-1----:R-:W-:Y:S01]  /*06a0*/  UMOV UR5, 0x20 ;  /* 0x0000002000057882 */ /* 0x002fe20000000000 */
[----:B------:R-:W-:Y:S01]  /*06b0*/  UMOV UR4, 0x80 ;  /* 0x0000008000047882 */ /* 0x000fe20000000000 */
[----:B------:R-:W-:-:S04]  /*06c0*/  UIADD3 UR10, UPT, UPT, -UR5, 0x100000, URZ ;  /* 0x00100000050a7890 */ /* 0x000fc8000fffe1ff */
[----:B------:R-:W-:Y:S02]  /*06d0*/  USHF.L.U32 UR11, UR10, 0xb, URZ ;  /* 0x0000000b0a0b7899 */ /* 0x000fe400080006ff */
[----:B------:R-:W-:Y:S02]  /*06e0*/  USHF.L.U32 UR10, UR10, 0x1, URZ ;  /* 0x000000010a0a7899 */ /* 0x000fe400080006ff */
[----:B------:R-:W-:-:S04]  /*06f0*/  UIADD3 UR4, UPT, UPT, -UR4, 0x100000, URZ ;  /* 0x0010000004047890 */ /* 0x000fc8000fffe1ff */
[----:B------:R-:W-:Y:S02]  /*0700*/  USHF.L.U32 UR5, UR4, 0xb, URZ ;  /* 0x0000000b04057899 */ /* 0x000fe400080006ff */
[----:B------:R-:W-:Y:S01]  /*0710*/  USHF.L.U32 UR4, UR4, 0x1, URZ ;  /* 0x0000000104047899 */ /* 0x000fe200080006ff */
[----:B------:R-:W-:Y:S01]  /*0720*/  ELECT P0, URZ, PT ;  /* 0x0000000000ff782f */ /* 0x000fe20003800000 */
[----:B--2---:R-:W-:Y:S01]  /*0730*/  ULEA UR7, UR7, UR9, 0x18 ;  /* 0x0000000907077291 */ /* 0x004fe2000f8ec0ff */
[----:B------:R-:W1:Y:S11]  /*0740*/  FENCE.VIEW.ASYNC.S ;  /* 0x00000000000073c6 */ /* 0x000e760000000000 */
[----:B-1----:R2:W1:Y:S01]  /*0750*/  SYNCS.EXCH.64 URZ, [UR7+0x40], UR10 ;  /* 0x0000400a07ff75b2 */ /* 0x0024620008000100 */
[----:B------:R2:W1:Y:S01]  /*0760*/  SYNCS.EXCH.64 URZ, [UR7+0x60], UR4 ;  /* 0x0000600407ff75b2 */ /* 0x0004620008000100 */
[----:B------:R2:W1:Y:S01]  /*0770*/  SYNCS.EXCH.64 URZ, [UR7+0x48], UR10 ;  /* 0x0000480a07ff75b2 */ /* 0x0004620008000100 */
[----:B------:R2:W1:Y:S01]  /*0780*/  SYNCS.EXCH.64 URZ, [UR7+0x68], UR4 ;  /* 0x0000680407ff75b2 */ /* 0x0004620008000100 */
[----:B------:R2:W1:Y:S01]  /*0790*/  SYNCS.EXCH.64 URZ, [UR7+0x50], UR10 ;  /* 0x0000500a07ff75b2 */ /* 0x0004620008000100 */
[----:B------:R2:W1:Y:S01]  /*07a0*/  SYNCS.EXCH.64 URZ, [UR7+0x70], UR4 ;  /* 0x0000700407ff75b2 */ /* 0x0004620008000100 */
[----:B------:R2:W1:Y:S01]  /*07b0*/  SYNCS.EXCH.64 URZ, [UR7+0x58], UR10 ;  /* 0x0000580a07ff75b2 */ /* 0x0004620008000100 */
[----:B------:R2:W1:Y:S02]  /*07c0*/  SYNCS.EXCH.64 URZ, [UR7+0x78], UR4 ;  /* 0x0000780407ff75b2 */ /* 0x0004640008000100 */
[----:B--2---:R-:W-:Y:S01]  /*07d0*/  NOP ;  /* 0x0000000000007918 */ /* 0x004fe20000000000 */
.L_x_10:
[----:B------:R-:W2:Y:S01]  /*07e0*/  SHFL.IDX PT, R2, R65, RZ, 0x1f ;  /* 0x00001fff41027589 */ /* 0x000ea200000e0000 */
[----:B------:R-:W-:Y:S01]  /*07f0*/  NOP ;  /* 0x0000000000007918 */ /* 0x000fe20000000000 */
[----:B--2---:R-:W-:-:S13]  /*0800*/  ISETP.NE.AND P0, PT, R2, 0x3, PT ;  /* 0x000000030200780c */ /* 0x004fda0003f05270 */
[----:B------:R-:W-:Y:S05]  /*0810*/  @P0 BRA `(.L_x_11) ;  /* 0x0000000000300947 */ /* 0x000fea0003800000 */
[----:B-1----:R-:W1:Y:S01]  /*0820*/  S2UR UR5, SR_CgaCtaId ;  /* 0x00000000000579c3 */ /* 0x002e620000008800 */
        /* <DEDUP_REMOVED lines=8> */
[----:B-1----:R2:W1:Y:S01]  /*08b0*/  SYNCS.EXCH.64 URZ, [UR5+0x80], UR10 ;  /* 0x0000800a05ff75b2 */ /* 0x0024620008000100 */
[----:B------:R2:W1:Y:S02]  /*08c0*/  SYNCS.EXCH.64 URZ, [UR5+0x88], UR10 ;  /* 0x0000880a05ff75b2 */ /* 0x0004640008000100 */
[----:B--2---:R-:W-:Y:S01]  /*08d0*/  NOP ;  /* 0x0000000000007918 */ /* 0x004fe20000000000 */
.L_x_11:
[----:B------:R-:W2:Y:S01]  /*08e0*/  SHFL.IDX PT, R2, R65, RZ, 0x1f ;  /* 0x00001fff41027589 */ /* 0x000ea200000e0000 */
[----:B------:R-:W-:Y:S01]  /*08f0*/  NOP ;  /* 0x0000000000007918 */ /* 0x000fe20000000000 */
[----:B--2---:R-:W-:-:S13]  /*0900*/  ISETP.NE.AND P0, PT, R2, 0x4, PT ;  /* 0x000000040200780c */ /* 0x004fda0003f05270 */
[----:B------:R-:W-:Y:S05]  /*0910*/  @P0 BRA `(.L_x_12) ;  /* 0x00000000004c0947 */ /* 0x000fea0003800000 */
[----:B-1----:R-:W1:Y:S01]  /*0920*/  S2UR UR5, SR_CgaCtaId ;  /* 0x00000000000579c3 */ /* 0x002e620000008800 */
[----:B------:R-:W-:Y:S01]  /*0930*/  UMOV UR9, 0x100 ;  /* 0x0000010000097882 */ /* 0x000fe20000000000 */
[----:B------:R-:W-:Y:S01]  /*0940*/  UMOV UR7, 0x400 ;  /* 0x0000040000077882 */ /* 0x000fe20000000000 */
[----:B------:R-:W-:Y:S01]  /*0950*/  USEL UR9, UR9, 0xe0, UP2 ;  /* 0x000000e009097887 */ /* 0x000fe20009000000 */
[----:B------:R-:W-:Y:S01]  /*0960*/  UMOV UR4, 0x1 ;  /* 0x0000000100047882 */ /* 0x000fe20000000000 */
[----:B------:R-:W-:Y:S01]  /*0970*/  ELECT P0, URZ, PT ;  /* 0x0000000000ff782f */ /* 0x000fe20003800000 */
[----:B------:R-:W-:-:S04]  /*0980*/  UIADD3 UR10, UPT, UPT, -UR4, 0x100000, URZ ;  /* 0x00100000040a7890 */ /* 0x000fc8000fffe1ff */
[----:B------:R-:W-:Y:S02]  /*0990*/  USHF.L.U32 UR11, UR10, 0xb, URZ ;  /* 0x0000000b0a0b7899 */ /* 0x000fe400080006ff */
[----:B------:R-:W-:Y:S02]  /*09a0*/  USHF.L.U32 UR10, UR10, 0x1, URZ ;  /* 0x000000010a0a7899 */ /* 0x000fe400080006ff */
[----:B------:R-:W-:-:S04]  /*09b0*/  UIADD3 UR12, UPT, UPT, -UR9, 0x100000, URZ ;  /* 0x00100000090c7890 */ /* 0x000fc8000fffe1ff */
[----:B------:R-:W-:Y:S02]  /*09c0*/  USHF.L.U32 UR13, UR12, 0xb, URZ ;  /* 0x0000000b0c0d7899 */ /* 0x000fe400080006ff */
[----:B------:R-:W-:Y:S02]  /*09d0*/  USHF.L.U32 UR12, UR12, 0x1, URZ ;  /* 0x000000010c0c7899 */ /* 0x000fe400080006ff */
[----:B-1----:R-:W-:Y:S01]  /*09e0*/  ULEA UR5, UR5, UR7, 0x18 ;  /* 0x0000000705057291 */ /* 0x002fe2000f8ec0ff */
[----:B------:R-:W1:Y:S11]  /*09f0*/  FENCE.VIEW.ASYNC.S ;  /* 0x00000000000073c6 */ /* 0x000e760000000000 */
[----:B-1----:R2:W1:Y:S01]  /*0a00*/  SYNCS.EXCH.64 URZ, [UR5+0x90], UR10 ;  /* 0x0000900a05ff75b2 */ /* 0x0024620008000100 */
[----:B------:R2:W1:Y:S01]  /*0a10*/  SYNCS.EXCH.64 URZ, [UR5+0xa0], UR12 ;  /* 0x0000a00c05ff75b2 */ /* 0x0004620008000100 */
[----:B------:R2:W1:Y:S01]  /*0a20*/  SYNCS.EXCH.64 URZ, [UR5+0x98], UR10 ;  /* 0x0000980a05ff75b2 */ /* 0x0004620008000100 */
[----:B------:R2:W1:Y:S02]  /*0a30*/  SYNCS.EXCH.64 URZ, [UR5+0xa8], UR12 ;  /* 0x0000a80c05ff75b2 */ /* 0x0004640008000100 */
[----:B--2---:R-:W-:Y:S01]  /*0a40*/  NOP ;  /* 0x0000000000007918 */ /* 0x004fe20000000000 */
.L_x_12:
        /* <DEDUP_REMOVED lines=26> */
.L_x_13:
        /* <DEDUP_REMOVED lines=18> */
.L_x_14:
[----:B-1----:R-:W1:Y:S01]  /*0d10*/  S2UR UR5, SR_CTAID.X ;  /* 0x00000000000579c3 */ /* 0x002e620000002500 */
[----:B------:R-:W-:-:S05]  /*0d20*/  CS2R.32 R60, SR_CgaSize ;  /* 0x00000000003c7805 */ /* 0x000fca0000008a00 */
[----:B------:R-:W-:-:S05]  /*0d30*/  IMAD R60, R60, -0xa0, RZ ;  /* 0xffffff603c3c7824 */ /* 0x000fca00078e02ff */
[----:B------:R-:W-:-:S14]  /*0d40*/  R2UR UR9, R60 ;  /* 0x000000003c0972ca */ /* 0x000fdc00000e0000 */
[----:B------:R-:W2:Y:S01]  /*0d50*/  LDCU UR9, c[0x0][UR9+0x2b0] ;  /* 0x00005600090977ac */ /* 0x000ea20008000800 */
[----:B------:R-:W-:Y:S01]  /*0d60*/  NOP ;  /* 0x0000000000007918 */ /* 0x000fe20000000000 */
[----:B------:R-:W-:-:S05]  /*0d70*/  CS2R.32 R60, SR_CgaSize ;  /* 0x00000000003c7805 */ /* 0x000fca0000008a00 */
[----:B------:R-:W-:-:S05]  /*0d80*/  IMAD R60, R60, -0xa0, RZ ;  /* 0xffffff603c3c7824 */ /* 0x000fca00078e02ff */
[----:B------:R-:W-:-:S14]  /*0d90*/  R2UR UR7, R60 ;  /* 0x000000003c0772ca */ /* 0x000fdc00000e0000 */
[----:B------:R-:W3:Y:S01]  /*0da0*/  LDCU UR7, c[0x0][UR7+0x2b4] ;  /* 0x00005680070777ac */ /* 0x000ee20008000800 */
[----:B------:R-:W4:Y:S08]  /*0db0*/  S2UR UR4, SR_CTAID.Y ;  /* 0x00000000000479c3 */ /* 0x000f300000002600 */
[----:B------:R-:W3:Y:S01]  /*0dc0*/  LDC R9, c[0x0][0xb24] ;  /* 0x0002c900ff097b82 */ /* 0x000ee20000000800 */
[----:B-1----:R-:W-:-:S02]  /*0dd0*/  I2FP.F32.U32 R4, UR5 ;  /* 0x0000000500047c45 */ /* 0x002fc40008201000 */
[----:B------:R-:W-:-:S05]  /*0de0*/  CS2R.32 R5, SR_CgaSize ;  /* 0x0000000000057805 */ /* 0x000fca0000008a00 */
[----:B------:R-:W-:-:S06]  /*0df0*/  IMAD R5, R5, -0xa0, RZ ;  /* 0xffffff6005057824 */ /* 0x000fcc00078e02ff */
[----:B------:R-:W1:Y:S01]  /*0e00*/  LDC R5, c[0x0][R5+0x2a0] ;  /* 0x0000a80005057b82 */ /* 0x000e620000000800 */
[----:B------:R-:W-:Y:S01]  /*0e10*/  MOV R21, UR5 ;  /* 0x0000000500157c02 */ /* 0x000fe20008000f00 */
[----:B--2---:R-:W-:Y:S01]  /*0e20*/  FMUL R4, R4, UR9 ;  /* 0x0000000904047c20 */ /* 0x004fe20008400000 */
[----:B----4-:R-:W-:Y:S02]  /*0e30*/  I2FP.F32.U32 R2, UR4 ;  /* 0x0000000400027c45 */ /* 0x010fe40008201000 */
[----:B------:R-:W-:-:S05]  /*0e40*/  CS2R.32 R3, SR_CgaSize ;  /* 0x0000000000037805 */ /* 0x000fca0000008a00 */
[----:B------:R-:W-:-:S06]  /*0e50*/  IMAD R3, R3, -0xa0, RZ ;  /* 0xffffff6003037824 */ /* 0x000fcc00078e02ff */
[----:B------:R-:W2:Y:S01]  /*0e60*/  LDC R3, c[0x0][R3+0x2a4] ;  /* 0x0000a90003037b82 */ /* 0x000ea20000000800 */
[----:B------:R-:W4:Y:S01]  /*0e70*/  F2I.U32.TRUNC.NTZ R60, R4 ;  /* 0x00000004003c7305 */ /* 0x000f22000020f000 */
[----:B------:R-:W-:Y:S01]  /*0e80*/  MOV R20, UR4 ;  /* 0x0000000400147c02 */ /* 0x000fe20008000f00 */
[----:B---3--:R-:W-:-:S05]  /*0e90*/  FMUL R2, R2, UR7 ;  /* 0x0000000702027c20 */ /* 0x008fca0008400000 */
[----:B------:R-:W-:Y:S01]  /*0ea0*/  BAR.SYNC.DEFER_BLOCKING 0x0 ;  /* 0x0000000000007b1d */ /* 0x000fe20000010000 */
[----:B------:R-:W-:-:S05]  /*0eb0*/  ISETP.GE.AND P0, PT, R9, 0x1, PT ;  /* 0x000000010900780c */ /* 0x000fca0003f06270 */
[----:B------:R-:W3:Y:S02]  /*0ec0*/  F2I.U32.TRUNC.NTZ R58, R2 ;  /* 0x00000002003a7305 */ /* 0x000ee4000020f000 */
[----:B------:R-:W2:Y:S01]  /*0ed0*/  S2UR UR36, SR_CTAID.Z ;  /* 0x00000000002479c3 */ /* 0x000ea20000002700 */
[----:B----4-:R-:W-:-:S05]  /*0ee0*/  IADD3 R60, PT, PT, -R60, RZ, RZ ;  /* 0x000000ff3c3c7210 */ /* 0x010fca0007ffe1ff */
[----:B-1----:R-:W-:Y:S01]  /*0ef0*/  IMAD R60, R5, R60, UR5 ;  /* 0x00000005053c7e24 */ /* 0x002fe2000f8e023c */
[----:B---3--:R-:W-:-:S05]  /*0f00*/  IADD3 R58, PT, PT, -R58, RZ, RZ ;  /* 0x000000ff3a3a7210 */ /* 0x008fca0007ffe1ff */
[----:B--2---:R-:W-:Y:S01]  /*0f10*/  IMAD R58, R3, R58, UR4 ;  /* 0x00000004033a7e24 */ /* 0x004fe2000f8e023a */
[----:B------:R-:W-:Y:S06]  /*0f20*/  @!P0 BRA `(.L_x_15) ;  /* 0x0000000000b88947 */ /* 0x000fec0003800000 */
[----:B------:R-:W1:Y:S01]  /*0f30*/  LDC.64 R4, c[0x0][0xb18] ;  /* 0x0002c600ff047b82 */ /* 0x000e620000000a00 */
[----:B------:R-:W-:-:S07]  /*0f40*/  ISETP.NE.AND P0, PT, R9, 0x1, PT ;  /* 0x000000010900780c */ /* 0x000fce0003f05270 */
[----:B------:R-:W2:Y:S08]  /*0f50*/  LDC R10, c[0x0][0xb0c] ;  /* 0x0002c300ff0a7b82 */ /* 0x000eb00000000800 */
[----:B------:R-:W3:Y:S08]  /*0f60*/  LDC R11, c[0x0][0x370] ;  /* 0x0000dc00ff0b7b82 */ /* 0x000ef00000000800 */
[----:B------:R-:W4:Y:S01]  /*0f70*/  LDC R12, c[0x0][0x374] ;  /* 0x0000dd00ff0c7b82 */ /* 0x000f220000000800 */
[----:B-1----:R-:W-:-:S07]  /*0f80*/  ISETP.NE.AND P1, PT, R4, 0x1, PT ;  /* 0x000000010400780c */ /* 0x002fce0003f25270 */
[----:B------:R-:W3:Y:S01]  /*0f90*/  LDC.64 R6, c[0x0][0xb10] ;  /* 0x0002c400ff067b82 */ /* 0x000ee20000000a00 */
[----:B--2---:R-:W-:-:S07]  /*0fa0*/  ISETP.NE.AND P2, PT, R10, 0x1, PT ;  /* 0x000000010a00780c */ /* 0x004fce0003f45270 */
[----:B------:R-:W1:Y:S08]  /*0fb0*/  LDC R8, c[0x0][0xb20] ;  /* 0x0002c800ff087b82 */ /* 0x000e700000000800 */
[----:B------:R-:W2:Y:S01]  /*0fc0*/  LDC.64 R2, c[0x0][0xb28] ;  /* 0x0002ca00ff027b82 */ /* 0x000ea20000000a00 */
[----:B----4-:R-:W-:-:S04]  /*0fd0*/  IMAD.HI.U32 R13, R12, R5, RZ ;  /* 0x000000050c0d7227 */ /* 0x010fc800078e00ff */
[----:B------:R-:W-:-:S04]  /*0fe0*/  IMAD.HI.U32 R5, R20, R5, RZ ;  /* 0x0000000514057227 */ /* 0x000fc800078e00ff */
[----:B---3--:R-:W-:-:S04]  /*0ff0*/  IMAD.HI.U32 R14, R11, R6, RZ ;  /* 0x000000060b0e7227 */ /* 0x008fc800078e00ff */
[C---:B------:R-:W-:Y:S01]  /*1000*/  IMAD.HI.U32 R16, R21.reuse, R6, RZ ;  /* 0x0000000615107227 */ /* 0x040fe200078e00ff */
[-C--:B------:R-:W-:Y:S02]  /*1010*/  @P2 SHF.R.U32.HI R11, RZ, R7.reuse, R14 ;  /* 0x00000007ff0b2219 */ /* 0x080fe4000001160e */
[-C--:B-1----:R-:W-:Y:S02]  /*1020*/  @P1 SHF.R.U32.HI R12, RZ, R8.reuse, R13 ;  /* 0x00000008ff0c1219 */ /* 0x082fe4000001160d */
[----:B------:R-:W-:Y:S02]  /*1030*/  SHF.R.U32.HI R5, RZ, R8, R5 ;  /* 0x00000008ff057219 */ /* 0x000fe40000011605 */
[----:B------:R-:W-:Y:S02]  /*1040*/  SHF.R.U32.HI R16, RZ, R7, R16 ;  /* 0x00000007ff107219 */ /* 0x000fe40000011610 */
[----:B------:R-:W-:Y:S01]  /*1050*/  SEL R5, R20, R5, !P1 ;  /* 0x0000000514057207 */ /* 0x000fe20004800000 */
[----:B--2---:R-:W-:Y:S01]  /*1060*/  IMAD.HI.U32 R14, R12, R2, RZ ;  /* 0x000000020c0e7227 */ /* 0x004fe200078e00ff */
[----:B------:R-:W-:-:S02]  /*1070*/  SEL R7, R21, R16, !P2 ;  /* 0x0000001015077207 */ /* 0x000fc40005000000 */
[----:B------:R-:W-:Y:S01]  /*1080*/  IADD3 R13, PT, PT, -R5, RZ, RZ ;  /* 0x000000ff050d7210 */ /* 0x000fe20007ffe1ff */
[----:B------:R-:W-:Y:S01]  /*1090*/  IMAD.HI.U32 R6, R11, R2, RZ ;  /* 0x000000020b067227 */ /* 0x000fe200078e00ff */
[----:B------:R-:W-:-:S03]  /*10a0*/  @P0 SHF.R.U32.HI R12, RZ, R3, R14 ;  /* 0x00000003ff0c0219 */ /* 0x000fc6000001160e */
[----:B------:R-:W-:Y:S01]  /*10b0*/  IMAD R13, R4, R13, R20 ;  /* 0x0000000d040d7224 */ /* 0x000fe200078e0214 */
[----:B------:R-:W-:Y:S01]  /*10c0*/  @P0 SHF.R.U32.HI R11, RZ, R3, R6 ;  /* 0x00000003ff0b0219 */ /* 0x000fe20000011606 */
[----:B------:R-:W-:-:S04]  /*10d0*/  IMAD R12, R12, R9, RZ ;  /* 0x000000090c0c7224 */ /* 0x000fc800078e02ff */
[----:B------:R-:W-:Y:S01]  /*10e0*/  IMAD R6, R11, R9, RZ ;  /* 0x000000090b067224 */ /* 0x000fe200078e02ff */
[----:B------:R-:W-:-:S04]  /*10f0*/  ISETP.GE.AND P1, PT, R5, R12, PT ;  /* 0x0000000c0500720c */ /* 0x000fc80003f26270 */
[----:B------:R-:W-:Y:S01]  /*1100*/  ISETP.GE.OR P1, PT, R7, R6, P1 ;  /* 0x000000060700720c */ /* 0x000fe20000f26670 */
[----:B------:R-:W-:-:S05]  /*1110*/  IMAD.HI.U32 R6, R5, R2, RZ ;  /* 0x0000000205067227 */ /* 0x000fca00078e00ff */
[----:B------:R-:W-:-:S04]  /*1120*/  SHF.R.U32.HI R6, RZ, R3, R6 ;  /* 0x00000003ff067219 */ /* 0x000fc80000011606 */
[----:B------:R-:W-:-:S03]  /*1130*/  SEL R6, R5, R6, !P0 ;  /* 0x0000000605067207 */ /* 0x000fc60004000000 */
[----:B------:R-:W-:Y:S01]  /*1140*/  @!P1 IMAD.HI.U32 R8, R7, R2, RZ ;  /* 0x0000000207089227 */ /* 0x000fe200078e00ff */
[----:B------:R-:W-:-:S04]  /*1150*/  IADD3 R2, PT, PT, -R6, RZ, RZ ;  /* 0x000000ff06027210 */ /* 0x000fc80007ffe1ff */
[----:B------:R-:W-:Y:S01]  /*1160*/  @!P1 SHF.R.U32.HI R8, RZ, R3, R8 ;  /* 0x00000003ff089219 */ /* 0x000fe20000011608 */
[----:B------:R-:W-:-:S03]  /*1170*/  IMAD R2, R9, R2, R5 ;  /* 0x0000000209027224 */ /* 0x000fc600078e0205 */
[----:B------:R-:W-:-:S05]  /*1180*/  @!P1 SEL R3, R7, R8, !P0 ;  /* 0x0000000807039207 */ /* 0x000fca0004000000 */
[--C-:B------:R-:W-:Y:S02]  /*1190*/  @!P1 IMAD.IADD R6, R6, 0x1, -R3.reuse ;  /* 0x0000000106069824 */ /* 0x100fe400078e0a03 */
[----:B------:R-:W-:Y:S01]  /*11a0*/  @!P1 IMAD R3, R2, R11, R3 ;  /* 0x0000000b02039224 */ /* 0x000fe200078e0203 */
[----:B------:R-:W-:Y:S01]  /*11b0*/  IADD3 R2, PT, PT, -R7, RZ, RZ ;  /* 0x000000ff07027210 */ /* 0x000fe20007ffe1ff */
[----:B------:R-:W-:Y:S02]  /*11c0*/  @!P1 IMAD R5, R6, R9, R7 ;  /* 0x0000000906059224 */ /* 0x000fe400078e0207 */
[----:B------:R-:W-:Y:S02]  /*11d0*/  @!P1 IMAD.MOV.U32 R7, RZ, RZ, R3 ;  /* 0x000000ffff079224 */ /* 0x000fe400078e0003 */
[----:B------:R-:W-:Y:S02]  /*11e0*/  IMAD R2, R10, R2, R21 ;  /* 0x000000020a027224 */ /* 0x000fe400078e0215 */
[----:B------:R-:W-:-:S02]  /*11f0*/  IMAD R20, R5, R4, R13 ;  /* 0x0000000405147224 */ /* 0x000fc400078e020d */
[----:B------:R-:W-:Y:S02]  /*1200*/  IMAD R21, R7, R10, R2 ;  /* 0x0000000a07157224 */ /* 0x000fe400078e0202 */
.L_x_15:
[----:B------:R-:W1:Y:S01]  /*1210*/  LDCU UR4, c[0x0][0xb30] ;  /* 0x00016600ff0477ac */ /* 0x000e620008000800 */
[----:B------:R-:W2:Y:S08]  /*1220*/  S2UR UR37, SR_CgaCtaId ;  /* 0x00000000002579c3 */ /* 0x000eb00000008800 */
[----:B------:R-:W3:Y:S01]  /*1230*/  LDC R26, c[0x0][0xb24] ;  /* 0x0002c900ff1a7b82 */ /* 0x000ee20000000800 */
[----:B-1----:R-:W-:-:S09]  /*1240*/  UISETP.NE.AND UP1, UPT, UR4, 0x1, UPT ;  /* 0x000000010400788c */ /* 0x002fd2000bf25270 */
[----:B--2---:R-:W-:Y:S05]  /*1250*/  BRA.U UP1, `(.L_x_16) ;  /* 0x0000000101407547 */ /* 0x004fea000b800000 */
[----:B------:R-:W1:Y:S08]  /*1260*/  LDC.64 R4, c[0x0][0xb10] ;  /* 0x0002c400ff047b82 */ /* 0x000e700000000a00 */
[----:B------:R-:W2:Y:S08]  /*1270*/  LDC.64 R2, c[0x0][0xb18] ;  /* 0x0002c600ff027b82 */ /* 0x000eb00000000a00 */
[----:B------:R-:W4:Y:S08]  /*1280*/  LDC R6, c[0x0][0xb20] ;  /* 0x0002c800ff067b82 */ /* 0x000f300000000800 */
[----:B------:R-:W3:Y:S01]  /*1290*/  LDC R8, c[0x0][0xb0c] ;  /* 0x0002c300ff087b82 */ /* 0x000ee20000000800 */
[----:B-1----:R-:W-:-:S05]  /*12a0*/  IMAD.HI.U32 R4, R21, R4, RZ ;  /* 0x0000000415047227 */ /* 0x002fca00078e00ff */
[----:B------:R-:W-:Y:S01]  /*12b0*/  SHF.R.U32.HI R4, RZ, R5, R4 ;  /* 0x00000005ff047219 */ /* 0x000fe20000011604 */
[----:B--2---:R-:W-:Y:S01]  /*12c0*/  IMAD.HI.U32 R3, R20, R3, RZ ;  /* 0x0000000314037227 */ /* 0x004fe200078e00ff */
[----:B------:R-:W-:-:S04]  /*12d0*/  ISETP.NE.AND P0, PT, R2, 0x1, PT ;  /* 0x000000010200780c */ /* 0x000fc80003f05270 */
[----:B----4-:R-:W-:-:S04]  /*12e0*/  SHF.R.U32.HI R3, RZ, R6, R3 ;  /* 0x00000006ff037219 */ /* 0x010fc80000011603 */
[----:B------:R-:W-:Y:S02]  /*12f0*/  SEL R3, R20, R3, !P0 ;  /* 0x0000000314037207 */ /* 0x000fe40004000000 */
[----:B---3--:R-:W-:-:S04]  /*1300*/  ISETP.NE.AND P1, PT, R8, 0x1, PT ;  /* 0x000000010800780c */ /* 0x008fc80003f25270 */
[----:B------:R-:W-:-:S05]  /*1310*/  SEL R4, R21, R4, !P1 ;  /* 0x0000000415047207 */ /* 0x000fca0004800000 */
[----:B------:R-:W-:Y:S02]  /*1320*/  IMAD.IADD R5, R3, 0x1, -R4 ;  /* 0x0000000103057824 */ /* 0x000fe400078e0a04 */
[----:B------:R-:W-:Y:S02]  /*1330*/  IMAD.IADD R3, R4, 0x1, -R3 ;  /* 0x0000000104037824 */ /* 0x000fe400078e0a03 */
[----:B------:R-:W-:Y:S02]  /*1340*/  IMAD R21, R5, R8, R21 ;  /* 0x0000000805157224 */ /* 0x000fe400078e0215 */
[----:B------:R-:W-:-:S07]  /*1350*/  IMAD R20, R3, R2, R20 ;  /* 0x0000000203147224 */ /* 0x000fce00078e0214 */
.L_x_16:
[----:B------:R-:W-:Y:S01]  /*1360*/  BAR.SYNC.DEFER_BLOCKING 0x0 ;  /* 0x0000000000007b1d */ /* 0x000fe20000010000 */
[----:B------:R-:W-:Y:S01]  /*1370*/  UISETP.NE.AND UP1, UPT, UR8, 0x2, UPT ;  /* 0x000000020800788c */ /* 0x000fe2000bf25270 */
[----:B------:R-:W-:Y:S02]  /*1380*/  ISETP.NE.OR P5, PT, R0, 0x2, !P5 ;  /* 0x000000020000780c */ /* 0x000fe40006fa5670 */
[----:B------:R-:W-:-:S06]  /*1390*/  LOP3.LUT R2, R72, 0x1f, RZ, 0xc0, !PT ;  /* 0x0000001f48027812 */ /* 0x000fcc00078ec0ff */
[----:B------:R-:W-:Y:S05]  /*13a0*/  BRA.U UP1, `(.L_x_17) ;  /* 0x0000001101907547 */ /* 0x000fea000b800000 */
[----:B------:R-:W1:Y:S01]  /*13b0*/  LDCU UR13, c[0x0][0x38c] ;  /* 0x00007180ff0d77ac */ /* 0x000e620008000800 */
[----:B------:R-:W2:Y:S01]  /*13c0*/  LDC R9, c[0x0][0x370] ;  /* 0x0000dc00ff097b82 */ /* 0x000ea20000000800 */
[----:B------:R-:W-:Y:S01]  /*13d0*/  PLOP3.LUT P1, PT, PT, PT, UP2, 0x80, 0x8 ;  /* 0x000000000008781c */ /* 0x000fe20003f2f028 */
[----:B------:R-:W-:Y:S01]  /*13e0*/  HFMA2 R12, -RZ, RZ, 0, 0 ;  /* 0x00000000ff0c7431 */ /* 0x000fe200000001ff */
[----:B------:R-:W-:Y:S01]  /*13f0*/  ISETP.EQ.OR P4, PT, R2, RZ, P5 ;  /* 0x000000ff0200720c */ /* 0x000fe20002f82670 */
[----:B------:R-:W-:Y:S01]  /*1400*/  IMAD.MOV.U32 R15, RZ, RZ, 0x1 ;  /* 0x00000001ff0f7424 */ /* 0x000fe200078e00ff */
[----:B------:R-:W-:Y:S01]  /*1410*/  PLOP3.LUT P1, PT, P1, PT, PT, 0x8, 0x80 ;  /* 0x000000000080781c */ /* 0x000fe20000f2e170 */
[----:B------:R-:W-:Y:S01]  /*1420*/  IMAD.MOV.U32 R14, RZ, RZ, RZ ;  /* 0x000000ffff0e7224 */ /* 0x000fe200078e00ff */
[----:B------:R-:W-:Y:S01]  /*1430*/  MOV R8, 0x1 ;  /* 0x0000000100087802 */ /* 0x000fe20000000f00 */
[----:B------:R-:W4:Y:S01]  /*1440*/  LDC R0, c[0x0][0x374] ;  /* 0x0000dd00ff007b82 */ /* 0x000f220000000800 */
[----:B------:R-:W-:Y:S01]  /*1450*/  IMAD.MOV.U32 R10, RZ, RZ, RZ ;  /* 0x000000ffff0a7224 */ /* 0x000fe200078e00ff */
[----:B------:R-:W2:Y:S01]  /*1460*/  LDCU.64 UR22, c[0x0][0x348] ;  /* 0x00006900ff1677ac */ /* 0x000ea20008000a00 */
[----:B------:R-:W-:Y:S01]  /*1470*/  UMOV UR6, URZ ;  /* 0x000000ff00067c82 */ /* 0x000fe20008000000 */
[----:B-1----:R-:W-:-:S04]  /*1480*/  UIADD3 UR5, UPT, UPT, UR13, 0x7f, URZ ;  /* 0x0000007f0d057890 */ /* 0x002fc8000fffe0ff */
[----:B------:R-:W-:-:S04]  /*1490*/  USHF.R.S32.HI UR4, URZ, 0x1f, UR5 ;  /* 0x0000001fff047899 */ /* 0x000fc80008011405 */
[----:B------:R-:W-:-:S04]  /*14a0*/  ULEA.HI UR4, UR4, UR5, URZ, 0x7 ;  /* 0x0000000504047291 */ /* 0x000fc8000f8f38ff */
[----:B------:R-:W-:Y:S02]  /*14b0*/  USHF.R.S32.HI UR15, URZ, 0x7, UR4 ;  /* 0x00000007ff0f7899 */ /* 0x000fe40008011404 */
[----:B------:R-:W-:Y:S02]  /*14c0*/  UIADD3 UR4, UPT, UPT, UR13, -0x1, URZ ;  /* 0xffffffff0d047890 */ /* 0x000fe4000fffe0ff */
[----:B------:R-:W-:Y:S02]  /*14d0*/  UISETP.LT.U32.AND UP0, UPT, UR15, 0x4, UPT ;  /* 0x000000040f00788c */ /* 0x000fe4000bf01070 */
[----:B------:R-:W-:Y:S02]  /*14e0*/  UISETP.GE.U32.AND UP1, UPT, UR4, -0xff, UPT ;  /* 0xffffff010400788c */ /* 0x000fe4000bf26070 */
[----:B------:R-:W-:Y:S02]  /*14f0*/  USEL UR14, UR15, 0x4, UP0 ;  /* 0x000000040f0e7887 */ /* 0x000fe40008000000 */
[----:B------:R-:W-:-:S02]  /*1500*/  UIADD3 UR13, UPT, UPT, UR13, 0xfe, URZ ;  /* 0x000000fe0d0d7890 */ /* 0x000fc4000fffe0ff */
[----:B------:R-:W-:Y:S02]  /*1510*/  UIADD3 UR5, UPT, UPT, UR14, -0x1, URZ ;  /* 0xffffffff0e057890 */ /* 0x000fe4000fffe0ff */
[----:B------:R-:W-:-:S03]  /*1520*/  UIADD3 UR7, UPT, UPT, UR15, -UR14, URZ ;  /* 0x8000000e0f077290 */ /* 0x000fc6000fffe0ff */
[----:B------:R-:W-:-:S04]  /*1530*/  @UP1 UIADD3 UR5, UPT, UPT, UR14, URZ, URZ ;  /* 0x000000ff0e051290 */ /* 0x000fc8000fffe0ff */
[----:B--2---:R-:W-:-:S12]  /*1540*/  UIADD3 UR5, UPT, UPT, UR5, 0x1, URZ ;  /* 0x0000000105057890 */ /* 0x004fd8000fffe0ff */
.L_x_35:
[----:B------:R-:W-:Y:S01]  /*1550*/  UISETP.NE.AND UP0, UPT, UR37, URZ, UPT ;  /* 0x000000ff2500728c */ /* 0x000fe2000bf05270 */
[----:B------:R-:W1:Y:S08]  /*1560*/  S2UR UR37, SR_CgaCtaId ;  /* 0x00000000002579c3 */ /* 0x000e700000008800 */
[----:B------:R-:W-:Y:S05]  /*1570*/  BRA.U UP0, `(.L_x_18) ;  /* 0x0000000100347547 */ /* 0x000fea000b800000 */
[----:B------:R-:W2:Y:S01]  /*1580*/  S2R R2, SR_CgaCtaId ;  /* 0x0000000000027919 */ /* 0x000ea20000008800 */
[----:B------:R-:W-:-:S04]  /*1590*/  MOV R3, 0x400 ;  /* 0x0000040000037802 */ /* 0x000fc80000000f00 */
[----:B--2---:R-:W-:Y:S02]  /*15a0*/  LEA R3, R2, R3, 0x18 ;  /* 0x0000000302037211 */ /* 0x004fe400078ec0ff */
[----:B------:R-:W-:-:S03]  /*15b0*/  SHF.L.U32 R2, R8, 0x1f, RZ ;  /* 0x0000001f08027819 */ /* 0x000fc600000006ff */
[----:B------:R-:W-:-:S04]  /*15c0*/  IMAD R3, R10, 0x8, R3 ;  /* 0x000000080a037824 */ /* 0x000fc800078e0203 */
[----:B------:R-:W2:Y:S02]  /*15d0*/  SYNCS.PHASECHK.TRANS64.TRYWAIT P0, [R3+URZ+0x100], R2 ;  /* 0x00010002030075a7 */ /* 0x000ea400080011ff */
[----:B--2---:R-:W-:Y:S05]  /*15e0*/  @!P0 BRA `(.L_x_19) ;  /* 0x0000006800b88947 */ /* 0x004fea0003800000 */
.L_x_131:
[----:B------:R-:W-:Y:S01]  /*15f0*/  VIADD R10, R10, 0x1 ;  /* 0x000000010a0a7836 */ /* 0x000fe20000000000 */
[----:B------:R2:W-:Y:S04]  /*1600*/  SYNCS.ARRIVE.TRANS64.A1T0 RZ, [R3+URZ+0xf0], RZ ;  /* 0x0000f0ff03ff79a7 */ /* 0x0005e800081000ff */
[----:B------:R-:W-:-:S04]  /*1610*/  ISETP.NE.AND P0, PT, R10, 0x2, PT ;  /* 0x000000020a00780c */ /* 0x000fc80003f05270 */
[----:B------:R-:W-:Y:S02]  /*1620*/  SEL R10, R10, RZ, P0 ;  /* 0x000000ff0a0a7207 */ /* 0x000fe40000000000 */
[----:B--2---:R-:W-:-:S04]  /*1630*/  SEL R3, RZ, 0x1, P0 ;  /* 0x00000001ff037807 */ /* 0x004fc80000000000 */
[----:B------:R-:W-:-:S07]  /*1640*/  LOP3.LUT R8, R8, R3, RZ, 0x3c, !PT ;  /* 0x0000000308087212 */ /* 0x000fce00078e3cff */
.L_x_18:
[----:B------:R-:W-:Y:S01]  /*1650*/  UMOV UR4, 0x400 ;  /* 0x0000040000047882 */ /* 0x000fe20000000000 */
[----:B------:R-:W-:Y:S01]  /*1660*/  SHF.L.U32 R2, R15, 0x1f, RZ ;  /* 0x0000001f0f027819 */ /* 0x000fe200000006ff */
[----:B-1----:R-:W-:Y:S01]  /*1670*/  ULEA UR4, UR37, UR4, 0x18 ;  /* 0x0000000425047291 */ /* 0x002fe2000f8ec0ff */
[----:B------:R-:W-:Y:S01]  /*1680*/  R2UR UR34, R21 ;  /* 0x00000000152272ca */ /* 0x000fe200000e0000 */
[----:B------:R-:W-:Y:S01]  /*1690*/  UISETP.GE.U32.AND UP0, UPT, UR13, 0xff, UPT ;  /* 0x000000ff0d00788c */ /* 0x000fe2000bf06070 */
[----:B------:R-:W-:Y:S01]  /*16a0*/  R2UR UR18, R20 ;  /* 0x00000000141272ca */ /* 0x000fe200000e0000 */
[----:B------:R-:W-:Y:S01]  /*16b0*/  ULEA UR8, UR6, UR4, 0x3 ;  /* 0x0000000406087291 */ /* 0x000fe2000f8e18ff */
[----:B------:R-:W-:-:S08]  /*16c0*/  UMOV UR21, URZ ;  /* 0x000000ff00157c82 */ /* 0x000fd00008000000 */
[----:B------:R1:W2:Y:S01]  /*16d0*/  SYNCS.PHASECHK.TRANS64.TRYWAIT P0, [UR8+0x20], R2 ;  /* 0x00002002ff0075a7 */ /* 0x0002a20008001108 */
[----:B------:R-:W-:Y:S02]  /*16e0*/  USHF.L.U32 UR34, UR34, 0x6, URZ ;  /* 0x0000000622227899 */ /* 0x000fe400080006ff */
[----:B------:R-:W-:Y:S01]  /*16f0*/  USHF.L.U32 UR18, UR18, 0x7, URZ ;  /* 0x0000000712127899 */ /* 0x000fe200080006ff */
[----:B------:R-:W-:Y:S11]  /*1700*/  BRA.U !UP0, `(.L_x_20) ;  /* 0x0000000108c07547 */ /* 0x000ff6000b800000 */
[----:B------:R-:W-:Y:S01]  /*1710*/  UIADD3 UR10, UPT, UPT, UR18, 0x40, URZ ;  /* 0x00000040120a7890 */ /* 0x000fe2000fffe0ff */
[----:B------:R-:W-:Y:S01]  /*1720*/  UMOV UR24, URZ ;  /* 0x000000ff00187c82 */ /* 0x000fe20008000000 */
[----:B------:R-:W-:-:S10]  /*1730*/  UMOV UR25, UR6 ;  /* 0x0000000600197c82 */ /* 0x000fd40008000000 */
.L_x_25:
[----:B-1----:R-:W-:Y:S01]  /*1740*/  ULEA UR33, UR25, UR4, 0x3 ;  /* 0x0000000419217291 */ /* 0x002fe2000f8e18ff */
[----:B--2---:R-:W-:Y:S01]  /*1750*/  @!P5 MOV R3, 0xc000 ;  /* 0x0000c0000003d802 */ /* 0x004fe20000000f00 */
[----:B--2---:R-:W-:Y:S10]  /*1760*/  @P0 BRA `(.L_x_21) ;  /* 0x00000000000c0947 */ /* 0x004ff40003800000 */
[----:B------:R-:W-:-:S04]  /*1770*/  SHF.L.U32 R5, R15, 0x1f, RZ ;  /* 0x0000001f0f057819 */ /* 0x000fc800000006ff */
[----:B------:R-:W2:Y:S02]  /*1780*/  SYNCS.PHASECHK.TRANS64.TRYWAIT P0, [UR33+0x20], R5 ;  /* 0x00002005ff0075a7 */ /* 0x000ea40008001121 */
[----:B--2---:R-:W-:Y:S05]  /*1790*/  @!P0 BRA `(.L_x_22) ;  /* 0x0000006800608947 */ /* 0x004fea0003800000 */
.L_x_21:
[----:B------:R2:W-:Y:S01]  /*17a0*/  @!P5 SYNCS.ARRIVE.TRANS64 RZ, [UR33], R3 ;  /* 0x00000003ffffd9a7 */ /* 0x0005e20008000021 */
[----:B------:R-:W-:Y:S04]  /*17b0*/  BSSY.RECONVERGENT B0, `(.L_x_23) ;  /* 0x0000003000007945 */ /* 0x000fe80003800200 */
[----:B------:R-:W-:Y:S05]  /*17c0*/  @P4 BRA `(.L_x_24) ;  /* 0x0000000000044947 */ /* 0x000fea0003800000 */
[----:B------:R-:W-:Y:S05]  /*17d0*/  BPT.TRAP 0x1 ;  /* 0x000000040000795c */ /* 0x000fea0000300000 */
.L_x_24:
[----:B------:R-:W-:Y:S05]  /*17e0*/  BSYNC.RECONVERGENT B0 ;  /* 0x0000000000007941 */ /* 0x000fea0003800200 */
.L_x_23:
[----:B------:R-:W-:Y:S02]  /*17f0*/  UIADD3 UR6, UPT, UPT, UR25, 0x1, URZ ;  /* 0x0000000119067890 */ /* 0x000fe4000fffe0ff */
[----:B------:R-:W-:Y:S02]  /*1800*/  ULEA UR32, UR25, UR4, 0xe ;  /* 0x0000000419207291 */ /* 0x000fe4000f8e70ff */
[----:B------:R-:W-:Y:S02]  /*1810*/  UISETP.NE.AND UP0, UPT, UR6, 0x4, UPT ;  /* 0x000000040600788c */ /* 0x000fe4000bf05270 */
[----:B------:R-:W-:Y:S02]  /*1820*/  UIADD3 UR30, UP1, UPT, UR22, 0x80, URZ ;  /* 0x00000080161e7890 */ /* 0x000fe4000ff3e0ff */
[----:B------:R-:W-:Y:S02]  /*1830*/  USEL UR9, URZ, 0x1, UP0 ;  /* 0x00000001ff097887 */ /* 0x000fe40008000000 */
[----:B------:R-:W-:-:S02]  /*1840*/  USEL UR6, UR6, URZ, UP0 ;  /* 0x000000ff06067287 */ /* 0x000fc40008000000 */
[----:B------:R-:W-:Y:S02]  /*1850*/  UIADD3 UR28, UP0, UPT, UR22, 0x180, URZ ;  /* 0x00000180161c7890 */ /* 0x000fe4000ff1e0ff */
[----:B------:R-:W-:Y:S01]  /*1860*/  ULEA UR8, UR6, UR4, 0x3 ;  /* 0x0000000406087291 */ /* 0x000fe2000f8e18ff */
[----:B------:R-:W-:Y:S01]  /*1870*/  LOP3.LUT R15, R15, UR9, RZ, 0x3c, !PT ;  /* 0x000000090f0f7c12 */ /* 0x000fe2000f8e3cff */
[----:B------:R-:W-:Y:S02]  /*1880*/  USHF.L.U32 UR35, UR24, 0x7, URZ ;  /* 0x0000000718237899 */ /* 0x000fe400080006ff */
[----:B------:R-:W-:Y:S01]  /*1890*/  UIADD3.X UR31, UPT, UPT, URZ, UR23, URZ, UP1, !UPT ;  /* 0x00000017ff1f7290 */ /* 0x000fe20008ffe4ff */
[----:B-1----:R-:W-:Y:S01]  /*18a0*/  SHF.L.U32 R2, R15, 0x1f, RZ ;  /* 0x0000001f0f027819 */ /* 0x002fe200000006ff */
[----:B------:R-:W-:Y:S02]  /*18b0*/  UIADD3 UR32, UPT, UPT, UR32, 0x4400, URZ ;  /* 0x0000440020207890 */ /* 0x000fe4000fffe0ff */
[----:B------:R-:W-:Y:S01]  /*18c0*/  UIADD3.X UR29, UPT, UPT, URZ, UR23, URZ, UP0, !UPT ;  /* 0x00000017ff1d7290 */ /* 0x000fe200087fe4ff */
[----:B------:R1:W1:Y:S01]  /*18d0*/  SYNCS.PHASECHK.TRANS64.TRYWAIT P0, [UR8+0x20], R2 ;  /* 0x00002002ff0075a7 */ /* 0x0002620008001108 */
[----:B------:R-:W-:Y:S01]  /*18e0*/  ULEA UR8, UR25, UR4, 0xf ;  /* 0x0000000419087291 */ /* 0x000fe2000f8e78ff */
[----:B------:R-:W-:Y:S01]  /*18f0*/  UMOV UR26, 0x0 ;  /* 0x00000000001a7882 */ /* 0x000fe20000000000 */
[----:B------:R-:W-:-:S02]  /*1900*/  UMOV UR27, 0x10000000 ;  /* 0x10000000001b7882 */ /* 0x000fc40000000000 */
[----:B------:R-:W-:Y:S01]  /*1910*/  UIADD3 UR16, UPT, UPT, UR8, 0x14400, URZ ;  /* 0x0001440008107890 */ /* 0x000fe2000fffe0ff */
[----:B------:R1:W-:Y:S01]  /*1920*/  UTMALDG.3D [UR32], [UR30], desc[UR26] ;  /* 0x00001a201e0075b4 */ /* 0x0003e20008011000 */
[----:B------:R-:W-:Y:S01]  /*1930*/  UIADD3 UR8, UPT, UPT, UR8, 0x18400, URZ ;  /* 0x0001840008087890 */ /* 0x000fe2000fffe0ff */
[----:B------:R-:W-:Y:S01]  /*1940*/  UMOV UR17, UR33 ;  /* 0x0000002100117c82 */ /* 0x000fe20008000000 */
[----:B------:R-:W-:Y:S01]  /*1950*/  UMOV UR20, UR36 ;  /* 0x0000002400147c82 */ /* 0x000fe20008000000 */
[----:B------:R-:W-:Y:S01]  /*1960*/  UMOV UR19, UR35 ;  /* 0x0000002300137c82 */ /* 0x000fe20008000000 */
[----:B------:R-:W-:Y:S01]  /*1970*/  UMOV UR12, UR36 ;  /* 0x00000024000c7c82 */ /* 0x000fe20008000000 */
[----:B------:R-:W-:Y:S01]  /*1980*/  UMOV UR9, UR33 ;  /* 0x0000002100097c82 */ /* 0x000fe20008000000 */
[----:B------:R-:W-:Y:S01]  /*1990*/  UMOV UR11, UR35 ;  /* 0x00000023000b7c82 */ /* 0x000fe20008000000 */
[----:B------:R1:W-:Y:S01]  /*19a0*/  UTMALDG.3D [UR16], [UR28], desc[UR26] ;  /* 0x00001a101c0075b4 */ /* 0x0003e20008011000 */
[----:B------:R-:W-:Y:S01]  /*19b0*/  UIADD3 UR24, UPT, UPT, UR24, 0x1, URZ ;  /* 0x0000000118187890 */ /* 0x000fe2000fffe0ff */
[----:B------:R-:W-:Y:S01]  /*19c0*/  UMOV UR21, UR5 ;  /* 0x0000000500157c82 */ /* 0x000fe20008000000 */
[----:B------:R-:W-:-:S02]  /*19d0*/  UMOV UR25, UR6 ;  /* 0x0000000600197c82 */ /* 0x000fc40008000000 */
[----:B------:R-:W-:Y:S01]  /*19e0*/  UISETP.NE.AND UP0, UPT, UR24, UR5, UPT ;  /* 0x000000051800728c */ /* 0x000fe2000bf05270 */
[----:B------:R1:W-:Y:S08]  /*19f0*/  UTMALDG.3D [UR8], [UR28], desc[UR26] ;  /* 0x00001a081c0075b4 */ /* 0x0003f00008011000 */
[----:B------:R-:W-:Y:S05]  /*1a00*/  BRA.U UP0, `(.L_x_25) ;  /* 0xfffffffd004c7547 */ /* 0x000fea000b83ffff */
.L_x_20:
[----:B-1----:R-:W-:Y:S01]  /*1a10*/  ULEA UR8, UR6, UR4, 0x3 ;  /* 0x0000000406087291 */ /* 0x002fe2000f8e18ff */
[----:B------:R-:W-:Y:S01]  /*1a20*/  SHF.L.U32 R2, R15, 0x1f, RZ ;  /* 0x0000001f0f027819 */ /* 0x000fe200000006ff */
[----:B------:R-:W-:Y:S01]  /*1a30*/  @!P1 SYNCS.ARRIVE.TRANS64.A1T0 RZ, [UR4+0x88], RZ ;  /* 0x000088ffffff99a7 */ /* 0x000fe20008100004 */
[----:B------:R-:W-:-:S06]  /*1a40*/  UISETP.GT.AND UP0, UPT, UR15, UR14, UPT ;  /* 0x0000000e0f00728c */ /* 0x000fcc000bf04270 */
[----:B--2---:R1:W2:Y:S03]  /*1a50*/  SYNCS.PHASECHK.TRANS64.TRYWAIT P0, [UR8+0x20], R2 ;  /* 0x00002002ff0075a7 */ /* 0x0042a60008001108 */
[----:B------:R-:W-:Y:S05]  /*1a60*/  BRA.U !UP0, `(.L_x_26) ;  /* 0x0000000108c47547 */ /* 0x000fea000b800000 */
[----:B------:R-:W-:Y:S02]  /*1a70*/  UIADD3 UR29, UPT, UPT, UR7, UR21, URZ ;  /* 0x00000015071d7290 */ /* 0x000fe4000fffe0ff */
[----:B------:R-:W-:Y:S01]  /*1a80*/  UIADD3 UR10, UPT, UPT, UR18, 0x40, URZ ;  /* 0x00000040120a7890 */ /* 0x000fe2000fffe0ff */
[----:B------:R-:W-:-:S11]  /*1a90*/  UMOV UR35, UR6 ;  /* 0x0000000600237c82 */ /* 0x000fd60008000000 */
.L_x_31:
[----:B-1----:R-:W-:Y:S01]  /*1aa0*/  ULEA UR25, UR35, UR4, 0x3 ;  /* 0x0000000423197291 */ /* 0x002fe2000f8e18ff */
[----:B--2---:R-:W-:Y:S01]  /*1ab0*/  @!P5 MOV R3, 0xc000 ;  /* 0x0000c0000003d802 */ /* 0x004fe20000000f00 */
[----:B--2---:R-:W-:Y:S10]  /*1ac0*/  @P0 BRA `(.L_x_27) ;  /* 0x00000000000c0947 */ /* 0x004ff40003800000 */
[----:B------:R-:W-:-:S04]  /*1ad0*/  SHF.L.U32 R5, R15, 0x1f, RZ ;  /* 0x0000001f0f057819 */ /* 0x000fc800000006ff */
[----:B------:R-:W2:Y:S02]  /*1ae0*/  SYNCS.PHASECHK.TRANS64.TRYWAIT P0, [UR25+0x20], R5 ;  /* 0x00002005ff0075a7 */ /* 0x000ea40008001119 */
[----:B--2---:R-:W-:Y:S05]  /*1af0*/  @!P0 BRA `(.L_x_28) ;  /* 0x0000006400a08947 */ /* 0x004fea0003800000 */
.L_x_27:
[----:B------:R2:W-:Y:S01]  /*1b00*/  @!P5 SYNCS.ARRIVE.TRANS64 RZ, [UR25], R3 ;  /* 0x00000003ffffd9a7 */ /* 0x0005e20008000019 */
[----:B------:R-:W-:Y:S04]  /*1b10*/  BSSY.RECONVERGENT B0, `(.L_x_29) ;  /* 0x0000003000007945 */ /* 0x000fe80003800200 */
[----:B------:R-:W-:Y:S05]  /*1b20*/  @P4 BRA `(.L_x_30) ;  /* 0x0000000000044947 */ /* 0x000fea0003800000 */
[----:B------:R-:W-:Y:S05]  /*1b30*/  BPT.TRAP 0x1 ;  /* 0x000000040000795c */ /* 0x000fea0000300000 */
.L_x_30:
[----:B------:R-:W-:Y:S05]  /*1b40*/  BSYNC.RECONVERGENT B0 ;  /* 0x0000000000007941 */ /* 0x000fea0003800200 */
.L_x_29:
        /* <DEDUP_REMOVED lines=10> */
[----:B------:R-:W-:Y:S01]  /*1bf0*/  UIADD3 UR24, UPT, UPT, UR24, 0x4400, URZ ;  /* 0x0000440018187890 */ /* 0x000fe2000fffe0ff */
[----:B-1----:R-:W-:Y:S01]  /*1c00*/  SHF.L.U32 R2, R15, 0x1f, RZ ;  /* 0x0000001f0f027819 */ /* 0x002fe200000006ff */
[----:B------:R-:W-:Y:S02]  /*1c10*/  UIADD3.X UR39, UPT, UPT, URZ, UR23, URZ, UP1, !UPT ;  /* 0x00000017ff277290 */ /* 0x000fe40008ffe4ff */
[----:B------:R-:W-:Y:S01]  /*1c20*/  UIADD3.X UR33, UPT, UPT, URZ, UR23, URZ, UP0, !UPT ;  /* 0x00000017ff217290 */ /* 0x000fe200087fe4ff */
[----:B------:R1:W1:Y:S01]  /*1c30*/  SYNCS.PHASECHK.TRANS64.TRYWAIT P0, [UR8+0x20], R2 ;  /* 0x00002002ff0075a7 */ /* 0x0002620008001108 */
[----:B------:R-:W-:Y:S01]  /*1c40*/  ULEA UR8, UR35, UR4, 0xf ;  /* 0x0000000423087291 */ /* 0x000fe2000f8e78ff */
[----:B------:R-:W-:Y:S01]  /*1c50*/  UMOV UR30, 0x0 ;  /* 0x00000000001e7882 */ /* 0x000fe20000000000 */
[----:B------:R-:W-:-:S02]  /*1c60*/  UMOV UR31, 0x10000000 ;  /* 0x10000000001f7882 */ /* 0x000fc40000000000 */
[----:B------:R-:W-:Y:S02]  /*1c70*/  UIADD3 UR16, UPT, UPT, UR8, 0x14400, URZ ;  /* 0x0001440008107890 */ /* 0x000fe4000fffe0ff */
[----:B------:R-:W-:Y:S01]  /*1c80*/  UIADD3 UR8, UPT, UPT, UR8, 0x18400, URZ ;  /* 0x0001840008087890 */ /* 0x000fe2000fffe0ff */
[----:B------:R-:W-:Y:S01]  /*1c90*/  UMOV UR26, UR34 ;  /* 0x00000022001a7c82 */ /* 0x000fe20008000000 */
[----:B------:R-:W-:Y:S01]  /*1ca0*/  UMOV UR28, UR36 ;  /* 0x00000024001c7c82 */ /* 0x000fe20008000000 */
[----:B------:R-:W-:Y:S01]  /*1cb0*/  UMOV UR17, UR25 ;  /* 0x0000001900117c82 */ /* 0x000fe20008000000 */
[----:B------:R-:W-:Y:S01]  /*1cc0*/  UMOV UR20, UR36 ;  /* 0x0000002400147c82 */ /* 0x000fe20008000000 */
[----:B------:R-:W-:Y:S01]  /*1cd0*/  UMOV UR19, UR27 ;  /* 0x0000001b00137c82 */ /* 0x000fe20008000000 */
[----:B------:R-:W-:Y:S01]  /*1ce0*/  UMOV UR12, UR36 ;  /* 0x00000024000c7c82 */ /* 0x000fe20008000000 */
[----:B------:R-:W-:Y:S01]  /*1cf0*/  UMOV UR9, UR25 ;  /* 0x0000001900097c82 */ /* 0x000fe20008000000 */
[----:B------:R1:W-:Y:S01]  /*1d00*/  UTMALDG.3D [UR24], [UR38], desc[UR30] ;  /* 0x00001e18260075b4 */ /* 0x0003e20008011000 */
[----:B------:R-:W-:Y:S01]  /*1d10*/  UMOV UR11, UR27 ;  /* 0x0000001b000b7c82 */ /* 0x000fe20008000000 */
[----:B------:R-:W-:Y:S01]  /*1d20*/  UIADD3 UR21, UPT, UPT, UR21, 0x1, URZ ;  /* 0x0000000115157890 */ /* 0x000fe2000fffe0ff */
[----:B------:R-:W-:-:S03]  /*1d30*/  UMOV UR35, UR6 ;  /* 0x0000000600237c82 */ /* 0x000fc60008000000 */
[----:B------:R-:W-:Y:S01]  /*1d40*/  UISETP.NE.AND UP0, UPT, UR21, UR29, UPT ;  /* 0x0000001d1500728c */ /* 0x000fe2000bf05270 */
[----:B------:R1:W-:Y:S01]  /*1d50*/  UTMALDG.3D [UR16], [UR32], desc[UR30] ;  /* 0x00001e10200075b4 */ /* 0x0003e20008011000 */
[----:B------:R1:W-:Y:S07]  /*1d60*/  UTMALDG.3D [UR8], [UR32], desc[UR30] ;  /* 0x00001e08200075b4 */ /* 0x0003ee0008011000 */
[----:B------:R-:W-:Y:S05]  /*1d70*/  BRA.U UP0, `(.L_x_31) ;  /* 0xfffffffd00487547 */ /* 0x000fea000b83ffff */
.L_x_26:
[----:B-1----:R-:W-:Y:S01]  /*1d80*/  LEA R2, R14, UR4, 0x3 ;  /* 0x000000040e027c11 */ /* 0x002fe2000f8e18ff */
[----:B------:R-:W-:Y:S01]  /*1d90*/  NOP ;  /* 0x0000000000007918 */ /* 0x000fe20000000000 */
[----:B--2---:R-:W-:Y:S02]  /*1da0*/  SHF.L.U32 R3, R12, 0x1f, RZ ;  /* 0x0000001f0c037819 */ /* 0x004fe400000006ff */
[----:B------:R-:W-:Y:S02]  /*1db0*/  LEA R4, R14, UR4, 0x4 ;  /* 0x000000040e047c11 */ /* 0x000fe4000f8e20ff */
[----:B------:R-:W1:Y:S02]  /*1dc0*/  SYNCS.PHASECHK.TRANS64.TRYWAIT P0, [R2+URZ+0x90], R3 ;  /* 0x00009003020075a7 */ /* 0x000e6400080011ff */
[----:B-1----:R-:W-:Y:S05]  /*1dd0*/  @!P0 BRA `(.L_x_32) ;  /* 0x0000006400008947 */ /* 0x002fea0003800000 */
.L_x_134:
[----:B------:R-:W2:Y:S01]  /*1de0*/  LDS.128 R4, [R4+0x120] ;  /* 0x0001200004047984 */ /* 0x000ea20000000c00 */
[----:B---3--:R-:W-:Y:S01]  /*1df0*/  ISETP.GE.AND P0, PT, R26, 0x1, PT ;  /* 0x000000011a00780c */ /* 0x008fe20003f06270 */
[----:B-1----:R-:W-:Y:S01]  /*1e00*/  VIADD R2, R2, 0xa0 ;  /* 0x000000a002027836 */ /* 0x002fe20000000000 */
[----:B------:R-:W-:Y:S01]  /*1e10*/  @!PT LDS RZ, [RZ] ;  /* 0x00000000fffff984 */ /* 0x000fe20000000800 */
[----:B------:R-:W-:Y:S01]  /*1e20*/  @!PT LDS RZ, [RZ] ;  /* 0x00000000fffff984 */ /* 0x000fe20000000800 */
[----:B------:R-:W-:Y:S01]  /*1e30*/  @!PT LDS RZ, [RZ] ;  /* 0x00000000fffff984 */ /* 0x000fe20000000800 */
[----:B------:R-:W-:Y:S01]  /*1e40*/  @!PT LDS RZ, [RZ] ;  /* 0x00000000fffff984 */ /* 0x000fe20000000800 */
[----:B------:R1:W-:Y:S06]  /*1e50*/  MEMBAR.ALL.CTA ;  /* 0x0000000000007992 */ /* 0x0003ec0000008000 */
[----:B-1----:R-:W1:Y:S01]  /*1e60*/  FENCE.VIEW.ASYNC.S ;  /* 0x00000000000073c6 */ /* 0x002e620000000000 */
[----:B------:R-:W-:-:S04]  /*1e70*/  PRMT R2, RZ, 0x654, R2 ;  /* 0x00000654ff027816 */ /* 0x000fc80000000002 */
[----:B-1----:R1:W-:Y:S01]  /*1e80*/  SYNCS.ARRIVE.TRANS64.RED.A1T0 RZ, [R2+URZ], RZ ;  /* 0x000000ff02ff79a7 */ /* 0x0023e200081004ff */
[----:B--2---:R-:W-:-:S13]  /*1e90*/  LOP3.LUT P2, RZ, R6, 0x1, RZ, 0xc0, !PT ;  /* 0x0000000106ff7812 */ /* 0x004fda000784c0ff */
[----:B------:R-:W-:Y:S01]  /*1ea0*/  @P2 SHF.R.U32.HI R3, RZ, 0x10, R5 ;  /* 0x00000010ff032819 */ /* 0x000fe20000011605 */
[----:B------:R-:W-:Y:S01]  /*1eb0*/  VOTEU.ANY UP0, P2 ;  /* 0x0000000000ff7886 */ /* 0x000fe20001000100 */
[----:B------:R-:W-:Y:S02]  /*1ec0*/  @P2 MOV R13, R4 ;  /* 0x00000004000d2202 */ /* 0x000fe40000000f00 */
[----:B------:R-:W-:Y:S02]  /*1ed0*/  @P2 R2UR.BROADCAST UR8, R3 ;  /* 0x00000000030822ca */ /* 0x000fe400008e0000 */
[----:B------:R-:W-:-:S11]  /*1ee0*/  @P2 LOP3.LUT R11, R5, 0xffff, RZ, 0xc0, !PT ;  /* 0x0000ffff050b2812 */ /* 0x000fd600078ec0ff */
[----:B------:R-:W-:Y:S01]  /*1ef0*/  @UP0 UMOV UR36, UR8 ;  /* 0x0000000800240c82 */ /* 0x000fe20008000000 */
[----:B-1----:R-:W-:Y:S05]  /*1f00*/  @!P0 BRA `(.L_x_33) ;  /* 0x0000000000b88947 */ /* 0x002fea0003800000 */
[----:B------:R-:W4:Y:S01]  /*1f10*/  LDC.64 R4, c[0x0][0xb18] ;  /* 0x0002c600ff047b82 */ /* 0x000f220000000a00 */
[----:B------:R-:W-:-:S07]  /*1f20*/  ISETP.NE.AND P3, PT, R26, 0x1, PT ;  /* 0x000000011a00780c */ /* 0x000fce0003f65270 */
[----:B------:R-:W1:Y:S08]  /*1f30*/  LDC.64 R6, c[0x0][0xb10] ;  /* 0x0002c400ff067b82 */ /* 0x000e700000000a00 */
[----:B------:R-:W2:Y:S08]  /*1f40*/  LDC R16, c[0x0][0xb20] ;  /* 0x0002c800ff107b82 */ /* 0x000eb00000000800 */
[----:B------:R-:W3:Y:S01]  /*1f50*/  LDC R18, c[0x0][0xb0c] ;  /* 0x0002c300ff127b82 */ /* 0x000ee20000000800 */
[----:B----4-:R-:W-:Y:S01]  /*1f60*/  IMAD.HI.U32 R17, R0, R5, RZ ;  /* 0x0000000500117227 */ /* 0x010fe200078e00ff */
[----:B------:R-:W-:-:S03]  /*1f70*/  ISETP.NE.AND P0, PT, R4, 0x1, PT ;  /* 0x000000010400780c */ /* 0x000fc60003f05270 */
[----:B------:R-:W-:-:S03]  /*1f80*/  IMAD.HI.U32 R5, R11, R5, RZ ;  /* 0x000000050b057227 */ /* 0x000fc600078e00ff */
[----:B------:R-:W4:Y:S01]  /*1f90*/  LDC.64 R2, c[0x0][0xb28] ;  /* 0x0002ca00ff027b82 */ /* 0x000f220000000a00 */
[----:B-1----:R-:W-:-:S04]  /*1fa0*/  IMAD.HI.U32 R20, R9, R6, RZ ;  /* 0x0000000609147227 */ /* 0x002fc800078e00ff */
[----:B------:R-:W-:Y:S01]  /*1fb0*/  IMAD.HI.U32 R22, R13, R6, RZ ;  /* 0x000000060d167227 */ /* 0x000fe200078e00ff */
[----:B------:R-:W-:Y:S02]  /*1fc0*/  SHF.R.U32.HI R20, RZ, R7, R20 ;  /* 0x00000007ff147219 */ /* 0x000fe40000011614 */
[-C--:B--2---:R-:W-:Y:S02]  /*1fd0*/  SHF.R.U32.HI R17, RZ, R16.reuse, R17 ;  /* 0x00000010ff117219 */ /* 0x084fe40000011611 */
[----:B------:R-:W-:Y:S02]  /*1fe0*/  SHF.R.U32.HI R16, RZ, R16, R5 ;  /* 0x00000010ff107219 */ /* 0x000fe40000011605 */
[----:B------:R-:W-:Y:S02]  /*1ff0*/  SEL R17, R0, R17, !P0 ;  /* 0x0000001100117207 */ /* 0x000fe40004000000 */
[----:B------:R-:W-:Y:S02]  /*2000*/  SHF.R.U32.HI R22, RZ, R7, R22 ;  /* 0x00000007ff167219 */ /* 0x000fe40000011616 */
[----:B---3--:R-:W-:-:S02]  /*2010*/  ISETP.NE.AND P1, PT, R18, 0x1, PT ;  /* 0x000000011200780c */ /* 0x008fc40003f25270 */
[----:B------:R-:W-:Y:S02]  /*2020*/  SEL R5, R11, R16, !P0 ;  /* 0x000000100b057207 */ /* 0x000fe40004000000 */
[----:B------:R-:W-:Y:S02]  /*2030*/  SEL R19, R9, R20, !P1 ;  /* 0x0000001409137207 */ /* 0x000fe40004800000 */
[----:B------:R-:W-:Y:S01]  /*2040*/  SEL R7, R13, R22, !P1 ;  /* 0x000000160d077207 */ /* 0x000fe20004800000 */
[----:B----4-:R-:W-:-:S04]  /*2050*/  IMAD.HI.U32 R20, R17, R2, RZ ;  /* 0x0000000211147227 */ /* 0x010fc800078e00ff */
[----:B------:R-:W-:Y:S01]  /*2060*/  IMAD.HI.U32 R6, R19, R2, RZ ;  /* 0x0000000213067227 */ /* 0x000fe200078e00ff */
[----:B------:R-:W-:-:S04]  /*2070*/  @P3 SHF.R.U32.HI R17, RZ, R3, R20 ;  /* 0x00000003ff113219 */ /* 0x000fc80000011614 */
        /* <DEDUP_REMOVED lines=8> */
[----:B------:R-:W-:-:S04]  /*2100*/  @!P0 IMAD.HI.U32 R16, R7, R2, RZ ;  /* 0x0000000207108227 */ /* 0x000fc800078e00ff */
[----:B------:R-:W-:Y:S01]  /*2110*/  IMAD.MOV R2, RZ, RZ, -R6 ;  /* 0x000000ffff027224 */ /* 0x000fe200078e0a06 */
[----:B------:R-:W-:-:S03]  /*2120*/  @!P0 SHF.R.U32.HI R16, RZ, R3, R16 ;  /* 0x00000003ff108219 */ /* 0x000fc60000011610 */
[----:B------:R-:W-:Y:S01]  /*2130*/  IMAD R2, R26, R2, R5 ;  /* 0x000000021a027224 */ /* 0x000fe200078e0205 */
[----:B------:R-:W-:Y:S02]  /*2140*/  @!P0 SEL R3, R7, R16, !P3 ;  /* 0x0000001007038207 */ /* 0x000fe40005800000 */
[----:B------:R-:W-:-:S03]  /*2150*/  IADD3 R16, PT, PT, -R5, RZ, RZ ;  /* 0x000000ff05107210 */ /* 0x000fc60007ffe1ff */
[--C-:B------:R-:W-:Y:S02]  /*2160*/  @!P0 IMAD.IADD R6, R6, 0x1, -R3.reuse ;  /* 0x0000000106068824 */ /* 0x100fe400078e0a03 */
[----:B------:R-:W-:Y:S01]  /*2170*/  @!P0 IMAD R3, R2, R19, R3 ;  /* 0x0000001302038224 */ /* 0x000fe200078e0203 */
[----:B------:R-:W-:Y:S01]  /*2180*/  IADD3 R2, PT, PT, -R7, RZ, RZ ;  /* 0x000000ff07027210 */ /* 0x000fe20007ffe1ff */
[----:B------:R-:W-:Y:S02]  /*2190*/  @!P0 IMAD R5, R26, R6, R7 ;  /* 0x000000061a058224 */ /* 0x000fe400078e0207 */
[----:B------:R-:W-:Y:S02]  /*21a0*/  IMAD R11, R4, R16, R11 ;  /* 0x00000010040b7224 */ /* 0x000fe400078e020b */
[----:B------:R-:W-:Y:S02]  /*21b0*/  @!P0 IMAD.MOV.U32 R7, RZ, RZ, R3 ;  /* 0x000000ffff078224 */ /* 0x000fe400078e0003 */
[----:B------:R-:W-:-:S02]  /*21c0*/  IMAD R2, R18, R2, R13 ;  /* 0x0000000212027224 */ /* 0x000fc400078e020d */
[----:B------:R-:W-:Y:S02]  /*21d0*/  IMAD R11, R5, R4, R11 ;  /* 0x00000004050b7224 */ /* 0x000fe400078e020b */
[----:B------:R-:W-:Y:S02]  /*21e0*/  IMAD R13, R7, R18, R2 ;  /* 0x00000012070d7224 */ /* 0x000fe400078e0202 */
.L_x_33:
[----:B------:R-:W1:Y:S02]  /*21f0*/  LDCU UR8, c[0x0][0xb30] ;  /* 0x00016600ff0877ac */ /* 0x000e640008000800 */
[----:B-1----:R-:W-:-:S09]  /*2200*/  UISETP.NE.AND UP0, UPT, UR8, 0x1, UPT ;  /* 0x000000010800788c */ /* 0x002fd2000bf05270 */
[----:B------:R-:W-:Y:S05]  /*2210*/  BRA.U UP0, `(.L_x_34) ;  /* 0x0000000100407547 */ /* 0x000fea000b800000 */
[----:B------:R-:W1:Y:S08]  /*2220*/  LDC.64 R4, c[0x0][0xb10] ;  /* 0x0002c400ff047b82 */ /* 0x000e700000000a00 */
[----:B------:R-:W2:Y:S08]  /*2230*/  LDC.64 R2, c[0x0][0xb18] ;  /* 0x0002c600ff027b82 */ /* 0x000eb00000000a00 */
[----:B------:R-:W3:Y:S08]  /*2240*/  LDC R6, c[0x0][0xb20] ;  /* 0x0002c800ff067b82 */ /* 0x000ef00000000800 */
[----:B------:R-:W4:Y:S01]  /*2250*/  LDC R16, c[0x0][0xb0c] ;  /* 0x0002c300ff107b82 */ /* 0x000f220000000800 */
[----:B-1----:R-:W-:-:S05]  /*2260*/  IMAD.HI.U32 R4, R13, R4, RZ ;  /* 0x000000040d047227 */ /* 0x002fca00078e00ff */
[----:B------:R-:W-:Y:S01]  /*2270*/  SHF.R.U32.HI R4, RZ, R5, R4 ;  /* 0x00000005ff047219 */ /* 0x000fe20000011604 */
[----:B--2---:R-:W-:Y:S01]  /*2280*/  IMAD.HI.U32 R3, R11, R3, RZ ;  /* 0x000000030b037227 */ /* 0x004fe200078e00ff */
[----:B------:R-:W-:-:S04]  /*2290*/  ISETP.NE.AND P0, PT, R2, 0x1, PT ;  /* 0x000000010200780c */ /* 0x000fc80003f05270 */
[----:B---3--:R-:W-:-:S04]  /*22a0*/  SHF.R.U32.HI R6, RZ, R6, R3 ;  /* 0x00000006ff067219 */ /* 0x008fc80000011603 */
[----:B------:R-:W-:Y:S02]  /*22b0*/  SEL R3, R11, R6, !P0 ;  /* 0x000000060b037207 */ /* 0x000fe40004000000 */
[----:B----4-:R-:W-:-:S04]  /*22c0*/  ISETP.NE.AND P1, PT, R16, 0x1, PT ;  /* 0x000000011000780c */ /* 0x010fc80003f25270 */
[----:B------:R-:W-:-:S05]  /*22d0*/  SEL R4, R13, R4, !P1 ;  /* 0x000000040d047207 */ /* 0x000fca0004800000 */
[----:B------:R-:W-:Y:S02]  /*22e0*/  IMAD.IADD R5, R3, 0x1, -R4 ;  /* 0x0000000103057824 */ /* 0x000fe400078e0a04 */
[----:B------:R-:W-:Y:S02]  /*22f0*/  IMAD.IADD R3, R4, 0x1, -R3 ;  /* 0x0000000104037824 */ /* 0x000fe400078e0a03 */
[----:B------:R-:W-:Y:S02]  /*2300*/  IMAD R13, R5, R16, R13 ;  /* 0x00000010050d7224 */ /* 0x000fe400078e020d */
[----:B------:R-:W-:-:S07]  /*2310*/  IMAD R11, R3, R2, R11 ;  /* 0x00000002030b7224 */ /* 0x000fce00078e020b */
.L_x_34:
[----:B------:R-:W-:Y:S01]  /*2320*/  VIADD R14, R14, 0x1 ;  /* 0x000000010e0e7836 */ /* 0x000fe20000000000 */
[----:B------:R-:W-:Y:S01]  /*2330*/  PLOP3.LUT P1, PT, PT, PT, PT, 0x80, 0x8 ;  /* 0x000000000008781c */ /* 0x000fe20003f2f070 */
[----:B------:R-:W-:Y:S02]  /*2340*/  IMAD.IADD R21, R13, 0x1, R60 ;  /* 0x000000010d157824 */ /* 0x000fe400078e023c */
[----:B------:R-:W-:Y:S01]  /*2350*/  IMAD.IADD R20, R11, 0x1, R58 ;  /* 0x000000010b147824 */ /* 0x000fe200078e023a */
[----:B------:R-:W-:-:S04]  /*2360*/  ISETP.NE.AND P0, PT, R14, 0x2, PT ;  /* 0x000000020e00780c */ /* 0x000fc80003f05270 */
[----:B------:R-:W-:Y:S02]  /*2370*/  SEL R3, RZ, 0x1, P0 ;  /* 0x00000001ff037807 */ /* 0x000fe40000000000 */
[----:B------:R-:W-:Y:S02]  /*2380*/  SEL R14, R14, RZ, P0 ;  /* 0x000000ff0e0e7207 */ /* 0x000fe40000000000 */
[----:B------:R-:W-:Y:S01]  /*2390*/  LOP3.LUT R12, R12, R3, RZ, 0x3c, !PT ;  /* 0x000000030c0c7212 */ /* 0x000fe200078e3cff */
[----:B------:R-:W-:Y:S06]  /*23a0*/  @P2 BRA `(.L_x_35) ;  /* 0xfffffff000682947 */ /* 0x000fec000383ffff */
[----:B------:R-:W-:Y:S01]  /*23b0*/  UIADD3 UR4, UPT, UPT, UR4, 0x20, URZ ;  /* 0x0000002004047890 */ /* 0x000fe2000fffe0ff */
[----:B------:R-:W-:-:S03]  /*23c0*/  SHF.L.U32 R3, R15, 0x1f, RZ ;  /* 0x0000001f0f037819 */ /* 0x000fc600000006ff */
[----:B------:R-:W-:-:S09]  /*23d0*/  ULEA UR5, UR6, UR4, 0x3 ;  /* 0x0000000406057291 */ /* 0x000fd2000f8e18ff */
[----:B------:R-:W1:Y:S02]  /*23e0*/  SYNCS.PHASECHK.TRANS64.TRYWAIT P0, [UR5], R3 ;  /* 0x00000003ff0075a7 */ /* 0x000e640008001105 */
[----:B-1----:R-:W-:Y:S05]  /*23f0*/  @!P0 BRA `(.L_x_36) ;  /* 0x0000005c008c8947 */ /* 0x002fea0003800000 */
.L_x_136:
[----:B------:R-:W-:-:S04]  /*2400*/  UIADD3 UR6, UPT, UPT, UR6, 0x1, URZ ;  /* 0x0000000106067890 */ /* 0x000fc8000fffe0ff */
[----:B------:R-:W-:-:S04]  /*2410*/  UISETP.NE.AND UP0, UPT, UR6, 0x4, UPT ;  /* 0x000000040600788c */ /* 0x000fc8000bf05270 */
[----:B------:R-:W-:Y:S02]  /*2420*/  USEL UR7, URZ, 0x1, UP0 ;  /* 0x00000001ff077887 */ /* 0x000fe40008000000 */
[----:B------:R-:W-:-:S04]  /*2430*/  USEL UR6, UR6, URZ, UP0 ;  /* 0x000000ff06067287 */ /* 0x000fc80008000000 */
[----:B------:R-:W-:Y:S01]  /*2440*/  ULEA UR5, UR6, UR4, 0x3 ;  /* 0x0000000406057291 */ /* 0x000fe2000f8e18ff */
[----:B------:R-:W-:-:S04]  /*2450*/  LOP3.LUT R2, R15, UR7, RZ, 0x3c, !PT ;  /* 0x000000070f027c12 */ /* 0x000fc8000f8e3cff */
[----:B-1----:R-:W-:-:S04]  /*2460*/  SHF.L.U32 R3, R2, 0x1f, RZ ;  /* 0x0000001f02037819 */ /* 0x002fc800000006ff */
[----:B------:R-:W1:Y:S02]  /*2470*/  SYNCS.PHASECHK.TRANS64.TRYWAIT P0, [UR5], R3 ;  /* 0x00000003ff0075a7 */ /* 0x000e640008001105 */
[----:B-1----:R-:W-:Y:S05]  /*2480*/  @!P0 BRA `(.L_x_37) ;  /* 0x0000005c00808947 */ /* 0x002fea0003800000 */
.L_x_138:
        /* <DEDUP_REMOVED lines=9> */
.L_x_140:
[----:B------:R-:W-:-:S04]  /*2520*/  UIADD3 UR6, UPT, UPT, UR6, 0x1, URZ ;  /* 0x0000000106067890 */ /* 0x000fc8000fffe0ff */
[----:B------:R-:W-:-:S04]  /*2530*/  UISETP.NE.AND UP0, UPT, UR6, 0x4, UPT ;  /* 0x000000040600788c */ /* 0x000fc8000bf05270 */
[----:B------:R-:W-:Y:S02]  /*2540*/  USEL UR5, URZ, 0x1, UP0 ;  /* 0x00000001ff057887 */ /* 0x000fe40008000000 */
[----:B------:R-:W-:-:S04]  /*2550*/  USEL UR6, UR6, URZ, UP0 ;  /* 0x000000ff06067287 */ /* 0x000fc80008000000 */
[----:B------:R-:W-:Y:S01]  /*2560*/  ULEA UR6, UR6, UR4, 0x3 ;  /* 0x0000000406067291 */ /* 0x000fe2000f8e18ff */
[----:B-1----:R-:W-:-:S04]  /*2570*/  LOP3.LUT R3, R2, UR5, RZ, 0x3c, !PT ;  /* 0x0000000502037c12 */ /* 0x002fc8000f8e3cff */
[----:B------:R-:W-:Y:S01]  /*2580*/  SHF.L.U32 R3, R3, 0x1f, RZ ;  /* 0x0000001f03037819 */ /* 0x000fe200000006ff */
[----:B----4-:R-:W-:-:S07]  /*2590*/  IMAD.U32 R0, RZ, RZ, UR6 ;  /* 0x00000006ff007e24 */ /* 0x010fce000f8e00ff */
.L_x_39:
[----:B-1----:R1:W2:Y:S02]  /*25a0*/  SYNCS.PHASECHK.TRANS64.TRYWAIT P0, [R0+URZ], R3 ;  /* 0x00000003000075a7 */ /* 0x0022a400080011ff */
[----:B--2---:R-:W-:Y:S05]  /*25b0*/  @!P0 NANOSLEEP.SYNCS 0x989680 ;  /* 0x009896800000895d */ /* 0x004fea0003900000 */
[----:B------:R-:W2:Y:S02]  /*25c0*/  @!P0 SYNCS.PHASECHK.TRANS64 P0, [R0+URZ], R3 ;  /* 0x00000003000085a7 */ /* 0x000ea400080010ff */
[----:B--2---:R-:W-:Y:S05]  /*25d0*/  @P0 EXIT ;  /* 0x000000000000094d */ /* 0x004fea0003800000 */
[----:B------:R-:W-:Y:S05]  /*25e0*/  BRA `(.L_x_39) ;  /* 0xfffffffc00ec7947 */ /* 0x000fea000383ffff */
.L_x_17:
[----:B------:R-:W-:-:S04]  /*25f0*/  UISETP.NE.AND UP1, UPT, UR37, URZ, UPT ;  /* 0x000000ff2500728c */ /* 0x000fc8000bf25270 */
[----:B------:R-:W-:-:S09]  /*2600*/  UISETP.NE.OR UP1, UPT, UR8, 0x1, UP1 ;  /* 0x000000010800788c */ /* 0x000fd20008f25670 */
[----:B------:R-:W-:Y:S05]  /*2610*/  BRA.U UP1, `(.L_x_40) ;  /* 0x0000000501487547 */ /* 0x000fea000b800000 */
[----:B------:R-:W-:Y:S01]  /*2620*/  ISETP.NE.AND P2, PT, R2, RZ, PT ;  /* 0x000000ff0200720c */ /* 0x000fe20003f45270 */
[----:B------:R-:W-:Y:S01]  /*2630*/  IMAD.MOV.U32 R12, RZ, RZ, 0x1 ;  /* 0x00000001ff0c7424 */ /* 0x000fe200078e00ff */
[----:B------:R-:W-:Y:S02]  /*2640*/  CS2R R10, SRZ ;  /* 0x00000000000a7805 */ /* 0x000fe4000001ff00 */
[----:B------:R-:W-:Y:S01]  /*2650*/  CS2R R8, SRZ ;  /* 0x0000000000087805 */ /* 0x000fe2000001ff00 */
[----:B------:R-:W-:Y:S01]  /*2660*/  UMOV UR4, 0x400 ;  /* 0x0000040000047882 */ /* 0x000fe20000000000 */
[----:B------:R-:W-:Y:S01]  /*2670*/  UMOV UR6, URZ ;  /* 0x000000ff00067c82 */ /* 0x000fe20008000000 */
[----:B------:R-:W-:-:S12]  /*2680*/  ULEA UR37, UR37, UR4, 0x18 ;  /* 0x0000000425257291 */ /* 0x000fd8000f8ec0ff */
.L_x_44:
[----:B------:R-:W-:Y:S02]  /*2690*/  LEA R0, R8, UR37, 0x3 ;  /* 0x0000002508007c11 */ /* 0x000fe4000f8e18ff */
[----:B------:R-:W-:-:S03]  /*26a0*/  SHF.L.U32 R5, R9, 0x1f, RZ ;  /* 0x0000001f09057819 */ /* 0x000fc600000006ff */
[----:B------:R-:W-:Y:S01]  /*26b0*/  VIADD R4, R0, 0x100 ;  /* 0x0000010000047836 */ /* 0x000fe20000000000 */
[----:B------:R-:W1:Y:S02]  /*26c0*/  SYNCS.PHASECHK.TRANS64.TRYWAIT P0, [R0+URZ+0xf0], R5 ;  /* 0x0000f005000075a7 */ /* 0x000e6400080011ff */
[----:B-1----:R-:W-:Y:S05]  /*26d0*/  @!P0 BRA `(.L_x_41) ;  /* 0x0000005c001c8947 */ /* 0x002fea0003800000 */
.L_x_141:
[----:B------:R-:W-:Y:S01]  /*26e0*/  ULEA UR5, UR6, UR37, 0x3 ;  /* 0x0000002506057291 */ /* 0x000fe2000f8e18ff */
[----:B------:R-:W-:Y:S02]  /*26f0*/  PRMT R4, RZ, 0x654, R4 ;  /* 0x00000654ff047816 */ /* 0x000fe40000000004 */
[----:B-1----:R-:W-:Y:S01]  /*2700*/  SHF.L.U32 R5, R12, 0x1f, RZ ;  /* 0x0000001f0c057819 */ /* 0x002fe200000006ff */
[----:B------:R-:W-:Y:S01]  /*2710*/  UIADD3 UR4, UPT, UPT, UR5, 0x90, URZ ;  /* 0x0000009005047890 */ /* 0x000fe2000fffe0ff */
[----:B------:R1:W-:Y:S05]  /*2720*/  SYNCS.ARRIVE.TRANS64.RED.A1T0 RZ, [R4+URZ], RZ ;  /* 0x000000ff04ff79a7 */ /* 0x0003ea00081004ff */
[----:B------:R-:W-:Y:S01]  /*2730*/  IMAD.U32 R7, RZ, RZ, UR4 ;  /* 0x00000004ff077e24 */ /* 0x000fe2000f8e00ff */
[----:B------:R-:W2:Y:S04]  /*2740*/  SYNCS.PHASECHK.TRANS64.TRYWAIT P0, [UR5+0xa0], R5 ;  /* 0x0000a005ff0075a7 */ /* 0x000ea80008001105 */
[----:B------:R-:W-:Y:S01]  /*2750*/  PRMT R6, R2, 0x654, R7 ;  /* 0x0000065402067816 */ /* 0x000fe20000000007 */
[----:B-1----:R-:W-:Y:S01]  /*2760*/  @!P2 IMAD.MOV.U32 R4, RZ, RZ, 0x10 ;  /* 0x00000010ff04a424 */ /* 0x002fe200078e00ff */
[----:B--2---:R-:W-:Y:S06]  /*2770*/  @!P0 BRA `(.L_x_42) ;  /* 0x0000005c00088947 */ /* 0x004fec0003800000 */
.L_x_143:
[----:B------:R-:W-:Y:S01]  /*2780*/  ULEA UR4, UR6, UR37, 0x4 ;  /* 0x0000002506047291 */ /* 0x000fe2000f8e20ff */
[----:B------:R-:W-:Y:S01]  /*2790*/  SEL R3, R6, R3, !P2 ;  /* 0x0000000306037207 */ /* 0x000fe20005000000 */
[----:B------:R-:W-:Y:S01]  /*27a0*/  UIADD3 UR5, UPT, UPT, UR5, 0x90, URZ ;  /* 0x0000009005057890 */ /* 0x000fe2000fffe0ff */
[----:B-1----:R-:W-:Y:S01]  /*27b0*/  LEA R0, R11, UR37, 0x3 ;  /* 0x000000250b007c11 */ /* 0x002fe2000f8e18ff */
[----:B------:R-:W-:Y:S01]  /*27c0*/  UIADD3 UR4, UPT, UPT, UR4, 0x120, URZ ;  /* 0x0000012004047890 */ /* 0x000fe2000fffe0ff */
[----:B------:R-:W-:Y:S01]  /*27d0*/  SHF.L.U32 R5, R10, 0x1f, RZ ;  /* 0x0000001f0a057819 */ /* 0x000fe200000006ff */
[----:B------:R1:W-:Y:S01]  /*27e0*/  @!P2 SYNCS.ARRIVE.TRANS64.RED RZ, [R3+URZ], R4 ;  /* 0x0000000403ffa9a7 */ /* 0x0003e200080004ff */
[----:B------:R-:W-:Y:S01]  /*27f0*/  UIADD3 UR6, UPT, UPT, UR6, 0x1, URZ ;  /* 0x0000000106067890 */ /* 0x000fe2000fffe0ff */
[----:B------:R-:W-:-:S03]  /*2800*/  VIADD R8, R8, 0x1 ;  /* 0x0000000108087836 */ /* 0x000fc60000000000 */
[----:B------:R-:W-:Y:S02]  /*2810*/  UISETP.NE.AND UP0, UPT, UR6, 0x2, UPT ;  /* 0x000000020600788c */ /* 0x000fe4000bf05270 */
[----:B------:R-:W-:Y:S06]  /*2820*/  UGETNEXTWORKID.BROADCAST [UR4], [UR5] ;  /* 0x00000000040073ca */ /* 0x000fec0008000100 */
[----:B------:R-:W-:Y:S01]  /*2830*/  USEL UR4, URZ, 0x1, UP0 ;  /* 0x00000001ff047887 */ /* 0x000fe20008000000 */
[----:B------:R-:W-:Y:S01]  /*2840*/  ISETP.NE.AND P0, PT, R8, 0x2, PT ;  /* 0x000000020800780c */ /* 0x000fe20003f05270 */
[----:B------:R-:W-:Y:S01]  /*2850*/  USEL UR6, UR6, URZ, UP0 ;  /* 0x000000ff06067287 */ /* 0x000fe20008000000 */
[----:B------:R-:W2:Y:S03]  /*2860*/  SYNCS.PHASECHK.TRANS64.TRYWAIT P1, [R0+URZ+0x90], R5 ;  /* 0x00009005000075a7 */ /* 0x000ea600080211ff */
[----:B------:R-:W-:Y:S01]  /*2870*/  LOP3.LUT R12, R12, UR4, RZ, 0x3c, !PT ;  /* 0x000000040c0c7c12 */ /* 0x000fe2000f8e3cff */
[----:B-12---:R-:W-:Y:S07]  /*2880*/  @!P1 BRA `(.L_x_43) ;  /* 0x0000005800dc9947 */ /* 0x006fee0003800000 */
.L_x_144:
[C---:B------:R-:W-:Y:S01]  /*2890*/  LEA R4, R11.reuse, UR37, 0x4 ;  /* 0x000000250b047c11 */ /* 0x040fe2000f8e20ff */
[----:B-1----:R-:W-:Y:S01]  /*28a0*/  VIADD R0, R0, 0xa0 ;  /* 0x000000a000007836 */ /* 0x002fe20000000000 */
[----:B------:R-:W-:Y:S01]  /*28b0*/  SEL R8, R8, RZ, P0 ;  /* 0x000000ff08087207 */ /* 0x000fe20000000000 */
[----:B------:R-:W-:-:S03]  /*28c0*/  VIADD R11, R11, 0x1 ;  /* 0x000000010b0b7836 */ /* 0x000fc60000000000 */
[----:B------:R-:W1:Y:S01]  /*28d0*/  LDS.128 R4, [R4+0x120] ;  /* 0x0001200004047984 */ /* 0x000e620000000c00 */
[----:B------:R-:W-:Y:S02]  /*28e0*/  PRMT R0, RZ, 0x654, R0 ;  /* 0x00000654ff007816 */ /* 0x000fe40000000000 */
[C---:B------:R-:W-:Y:S01]  /*28f0*/  ISETP.NE.AND P1, PT, R11.reuse, 0x2, PT ;  /* 0x000000020b00780c */ /* 0x040fe20003f25270 */
[----:B------:R-:W-:Y:S01]  /*2900*/  @!PT LDS RZ, [RZ] ;  /* 0x00000000fffff984 */ /* 0x000fe20000000800 */
[----:B------:R-:W-:Y:S01]  /*2910*/  @!PT LDS RZ, [RZ] ;  /* 0x00000000fffff984 */ /* 0x000fe20000000800 */
[----:B------:R-:W-:Y:S01]  /*2920*/  @!PT LDS RZ, [RZ] ;  /* 0x00000000fffff984 */ /* 0x000fe20000000800 */
[----:B------:R-:W-:Y:S01]  /*2930*/  @!PT LDS RZ, [RZ] ;  /* 0x00000000fffff984 */ /* 0x000fe20000000800 */
[----:B------:R2:W-:Y:S06]  /*2940*/  MEMBAR.ALL.CTA ;  /* 0x0000000000007992 */ /* 0x0005ec0000008000 */
[----:B--2---:R-:W2:Y:S01]  /*2950*/  FENCE.VIEW.ASYNC.S ;  /* 0x00000000000073c6 */ /* 0x004ea20000000000 */
[----:B------:R-:W-:Y:S01]  /*2960*/  SEL R11, R11, RZ, P1 ;  /* 0x000000ff0b0b7207 */ /* 0x000fe20000800000 */
[----:B--2---:R2:W-:Y:S01]  /*2970*/  SYNCS.ARRIVE.TRANS64.RED.A1T0 RZ, [R0+URZ], RZ ;  /* 0x000000ff00ff79a7 */ /* 0x0045e200081004ff */
[----:B-1----:R-:W-:-:S02]  /*2980*/  LOP3.LUT P3, RZ, R6, 0x1, RZ, 0xc0, !PT ;  /* 0x0000000106ff7812 */ /* 0x002fc4000786c0ff */
[----:B------:R-:W-:-:S04]  /*2990*/  SEL R5, RZ, 0x1, P1 ;  /* 0x00000001ff057807 */ /* 0x000fc80000800000 */
[----:B------:R-:W-:Y:S02]  /*29a0*/  LOP3.LUT R10, R10, R5, RZ, 0x3c, !PT ;  /* 0x000000050a0a7212 */ /* 0x000fe400078e3cff */
[----:B--2---:R-:W-:-:S04]  /*29b0*/  SEL R0, RZ, 0x1, P0 ;  /* 0x00000001ff007807 */ /* 0x004fc80000000000 */
[----:B------:R-:W-:Y:S01]  /*29c0*/  LOP3.LUT R9, R9, R0, RZ, 0x3c, !PT ;  /* 0x0000000009097212 */ /* 0x000fe200078e3cff */
[----:B------:R-:W-:Y:S06]  /*29d0*/  @P3 BRA `(.L_x_44) ;  /* 0xfffffffc002c3947 */ /* 0x000fec000383ffff */
[----:B------:R-:W-:Y:S01]  /*29e0*/  ULEA UR5, UR6, UR37, 0x3 ;  /* 0x0000002506057291 */ /* 0x000fe2000f8e18ff */
[----:B------:R-:W-:-:S08]  /*29f0*/  SHF.L.U32 R3, R12, 0x1f, RZ ;  /* 0x0000001f0c037819 */ /* 0x000fd000000006ff */
[----:B------:R-:W1:Y:S02]  /*2a00*/  SYNCS.PHASECHK.TRANS64 P0, [UR5+0xa0], R3 ;  /* 0x0000a003ff0075a7 */ /* 0x000e640008001005 */
[----:B-1----:R-:W-:Y:S05]  /*2a10*/  @P0 BRA `(.L_x_45) ;  /* 0x0000000000080947 */ /* 0x002fea0003800000 */
[----:B------:R-:W1:Y:S02]  /*2a20*/  SYNCS.PHASECHK.TRANS64.TRYWAIT P0, [UR5+0xa0], R3 ;  /* 0x0000a003ff0075a7 */ /* 0x000e640008001105 */
[----:B-1----:R-:W-:Y:S05]  /*2a30*/  @!P0 BRA `(.L_x_46) ;  /* 0x0000005800848947 */ /* 0x002fea0003800000 */
.L_x_45:
[----:B------:R-:W-:-:S04]  /*2a40*/  UIADD3 UR4, UPT, UPT, UR6, 0x1, URZ ;  /* 0x0000000106047890 */ /* 0x000fc8000fffe0ff */
[----:B------:R-:W-:-:S04]  /*2a50*/  UISETP.NE.AND UP0, UPT, UR4, 0x2, UPT ;  /* 0x000000020400788c */ /* 0x000fc8000bf05270 */
[----:B------:R-:W-:Y:S02]  /*2a60*/  USEL UR7, URZ, 0x1, UP0 ;  /* 0x00000001ff077887 */ /* 0x000fe40008000000 */
[----:B------:R-:W-:-:S04]  /*2a70*/  USEL UR4, UR4, URZ, UP0 ;  /* 0x000000ff04047287 */ /* 0x000fc80008000000 */
[----:B------:R-:W-:Y:S01]  /*2a80*/  ULEA UR4, UR4, UR37, 0x3 ;  /* 0x0000002504047291 */ /* 0x000fe2000f8e18ff */
[----:B-1----:R-:W-:-:S04]  /*2a90*/  LOP3.LUT R3, R12, UR7, RZ, 0x3c, !PT ;  /* 0x000000070c037c12 */ /* 0x002fc8000f8e3cff */
[----:B------:R-:W-:-:S04]  /*2aa0*/  SHF.L.U32 R0, R3, 0x1f, RZ ;  /* 0x0000001f03007819 */ /* 0x000fc800000006ff */
[----:B------:R-:W1:Y:S02]  /*2ab0*/  SYNCS.PHASECHK.TRANS64 P0, [UR4+0xa0], R0 ;  /* 0x0000a000ff0075a7 */ /* 0x000e640008001004 */
[----:B-1----:R-:W-:Y:S05]  /*2ac0*/  @P0 EXIT ;  /* 0x000000000000094d */ /* 0x002fea0003800000 */
[----:B------:R-:W-:Y:S02]  /*2ad0*/  SHF.L.U32 R3, R3, 0x1f, RZ ;  /* 0x0000001f03037819 */ /* 0x000fe400000006ff */
[----:B------:R-:W-:-:S07]  /*2ae0*/  MOV R0, UR4 ;  /* 0x0000000400007c02 */ /* 0x000fce0008000f00 */
.L_x_47:
[----:B-1----:R1:W2:Y:S02]  /*2af0*/  SYNCS.PHASECHK.TRANS64.TRYWAIT P0, [R0+URZ+0xa0], R3 ;  /* 0x0000a003000075a7 */ /* 0x0022a400080011ff */
[----:B--2---:R-:W-:Y:S05]  /*2b00*/  @!P0 NANOSLEEP.SYNCS 0x989680 ;  /* 0x009896800000895d */ /* 0x004fea0003900000 */
[----:B------:R-:W2:Y:S02]  /*2b10*/  @!P0 SYNCS.PHASECHK.TRANS64 P0, [R0+URZ+0xa0], R3 ;  /* 0x0000a003000085a7 */ /* 0x000ea400080010ff */
[----:B--2---:R-:W-:Y:S05]  /*2b20*/  @P0 EXIT ;  /* 0x000000000000094d */ /* 0x004fea0003800000 */
[----:B------:R-:W-:Y:S05]  /*2b30*/  BRA `(.L_x_47) ;  /* 0xfffffffc00ec7947 */ /* 0x000fea000383ffff */
.L_x_40:
[----:B------:R-:W-:-:S09]  /*2b40*/  UISETP.NE.AND UP1, UPT, UR8, URZ, UPT ;  /* 0x000000ff0800728c */ /* 0x000fd2000bf25270 */
[----:B------:R-:W-:Y:S05]  /*2b50*/  BRA.U UP1, `(.L_x_48) ;  /* 0x0000001101387547 */ /* 0x000fea000b800000 */
[----:B------:R-:W-:Y:S01]  /*2b60*/  UMOV UR4, 0x40 ;  /* 0x0000004000047882 */ /* 0x000fe20000000000 */
[----:B------:R-:W-:Y:S01]  /*2b70*/  NOP ;  /* 0x0000000000007918 */ /* 0x000fe20000000000 */
[----:B------:R-:W-:Y:S01]  /*2b80*/  ULEA UR4, UR37, UR4, 0x18 ;  /* 0x0000000425047291 */ /* 0x000fe2000f8ec0ff */
[----:B------:R-:W-:Y:S02]  /*2b90*/  UMOV UR5, 0x400 ;  /* 0x0000040000057882 */ /* 0x000fe40000000000 */
[----:B------:R-:W-:-:S06]  /*2ba0*/  ULEA UR37, UR37, UR5, 0x18 ;  /* 0x0000000525257291 */ /* 0x000fcc000f8ec0ff */
[----:B------:R-:W1:Y:S02]  /*2bb0*/  LDS.U8 R0, [UR4+0x1c] ;  /* 0x00001c04ff007984 */ /* 0x000e640008000000 */
[----:B-1----:R-:W-:-:S13]  /*2bc0*/  ISETP.NE.AND P0, PT, R0, RZ, PT ;  /* 0x000000ff0000720c */ /* 0x002fda0003f05270 */
[----:B------:R-:W-:Y:S05]  /*2bd0*/  @P0 BRA `(.L_x_49) ;  /* 0x0000000000580947 */ /* 0x000fea0003800000 */
[----:B------:R-:W-:-:S13]  /*2be0*/  ELECT P0, URZ, PT ;  /* 0x0000000000ff782f */ /* 0x000fda0003800000 */
[----:B------:R-:W-:Y:S05]  /*2bf0*/  @!P0 BRA `(.L_x_50) ;  /* 0x0000000000608947 */ /* 0x000fea0003800000 */
[----:B------:R-:W-:Y:S01]  /*2c00*/  UMOV UR5, 0x10 ;  /* 0x0000001000057882 */ /* 0x000fe20000000000 */
[----:B------:R-:W-:Y:S01]  /*2c10*/  HFMA2 R0, -RZ, RZ, 0, 5.9604644775390625e-08 ;  /* 0x00000001ff007431 */ /* 0x000fe200000001ff */
[----:B------:R-:W-:-:S03]  /*2c20*/  MOV R2, 0xffff ;  /* 0x0000ffff00027802 */ /* 0x000fc60000000f00 */
[----:B------:R-:W-:Y:S04]  /*2c30*/  DEPBAR.LE SB1, 0x36 ;  /* 0x00009d800000791a */ /* 0x000fe80000000000 */
[----:B------:R-:W1:Y:S02]  /*2c40*/  UTCATOMSWS.FIND_AND_SET.ALIGN UP0, UR5, UR5 ;  /* 0x00000005000575e3 */ /* 0x000e640008000800 */
[----:B-1----:R-:W-:Y:S01]  /*2c50*/  MOV R3, UR5 ;  /* 0x0000000500037c02 */ /* 0x002fe20008000f00 */
[----:B------:R-:W-:Y:S06]  /*2c60*/  BRA.U UP0, `(.L_x_51) ;  /* 0x0000000100187547 */ /* 0x000fec000b800000 */
.L_x_52:
[----:B------:R-:W-:Y:S05]  /*2c70*/  NANOSLEEP 0x64 ;  /* 0x000000640000795d */ /* 0x000fea0003800000 */
[----:B------:R-:W-:-:S05]  /*2c80*/  UMOV UR5, 0x10 ;  /* 0x0000001000057882 */ /* 0x000fca0000000000 */
[----:B------:R-:W-:Y:S04]  /*2c90*/  DEPBAR.LE SB1, 0x36 ;  /* 0x00009d800000791a */ /* 0x000fe80000000000 */
[----:B------:R-:W1:Y:S02]  /*2ca0*/  UTCATOMSWS.FIND_AND_SET.ALIGN UP0, UR5, UR5 ;  /* 0x00000005000575e3 */ /* 0x000e640008000800 */
[----:B-1----:R-:W-:Y:S01]  /*2cb0*/  MOV R3, UR5 ;  /* 0x0000000500037c02 */ /* 0x002fe20008000f00 */
[----:B------:R-:W-:Y:S05]  /*2cc0*/  BRA.U !UP0, `(.L_x_52) ;  /* 0xfffffffd08e87547 */ /* 0x000fea000b83ffff */
.L_x_51:
[-C--:B------:R-:W-:Y:S02]  /*2cd0*/  SHF.L.U32 R2, R2, R3.reuse, RZ ;  /* 0x0000000302027219 */ /* 0x080fe400000006ff */
[----:B------:R-:W-:Y:S01]  /*2ce0*/  SHF.L.U32 R0, R0, R3, RZ ;  /* 0x0000000300007219 */ /* 0x000fe200000006ff */
[----:B------:R-:W-:Y:S02]  /*2cf0*/  IMAD.SHL.U32 R3, R3, 0x20, RZ ;  /* 0x0000002003037824 */ /* 0x000fe400078e00ff */
[----:B------:R1:W-:Y:S04]  /*2d00*/  ATOMS.OR RZ, [UR4+0x14], R2 ;  /* 0x00001402ffff798c */ /* 0x0003e8000b000004 */
[----:B------:R1:W-:Y:S04]  /*2d10*/  ATOMS.OR RZ, [UR4+0x18], R0 ;  /* 0x00001800ffff798c */ /* 0x0003e8000b000004 */
[----:B------:R1:W-:Y:S01]  /*2d20*/  STS [UR37+0x140], R3 ;  /* 0x00014003ff007988 */ /* 0x0003e20008000825 */
[----:B------:R-:W-:Y:S05]  /*2d30*/  BRA `(.L_x_50) ;  /* 0x0000000000107947 */ /* 0x000fea0003800000 */
.L_x_49:
[----:B------:R-:W-:Y:S02]  /*2d40*/  MOV R0, 0xffffffff ;  /* 0xffffffff00007802 */ /* 0x000fe40000000f00 */
[----:B------:R-:W-:-:S03]  /*2d50*/  MOV R2, 0x2d80 ;  /* 0x00002d8000027802 */ /* 0x000fc60000000f00 */
[----:B------:R1:W-:Y:S04]  /*2d60*/  STS [UR37+0x140], R0 ;  /* 0x00014000ff007988 */ /* 0x0003e80008000825 */
[----:B-1-3-5:R-:W-:Y:S05]  /*2d70*/  CALL.REL.NOINC `($__internal_1_$__cuda_sm10x_tcgen05_guardrail_trap_phase_invalid_during_alloc) ;  /* 0x0000005c00cc7944 */ /* 0x02afea0003c00000 */
.L_x_50:
[----:B------:R-:W-:Y:S05]  /*2d80*/  WARPSYNC.ALL ;  /* 0x0000000000007948 */ /* 0x000fea0003800000 */
[----:B------:R-:W2:Y:S01]  /*2d90*/  S2UR UR5, SR_CgaCtaId ;  /* 0x00000000000579c3 */ /* 0x000ea20000008800 */
[----:B------:R-:W-:Y:S01]  /*2da0*/  UMOV UR4, 0x400 ;  /* 0x0000040000047882 */ /* 0x000fe20000000000 */
[----:B------:R-:W-:-:S06]  /*2db0*/  NOP ;  /* 0x0000000000007918 */ /* 0x000fcc0000000000 */
[----:B------:R-:W-:Y:S06]  /*2dc0*/  BAR.ARV 0x6, 0xa0 ;  /* 0x0182800000007b1d */ /* 0x000fec0000002000 */
[----:B------:R-:W4:Y:S01]  /*2dd0*/  LDCU UR7, c[0x0][0x38c] ;  /* 0x00007180ff0777ac */ /* 0x000f220008000800 */
[----:B------:R-:W-:Y:S01]  /*2de0*/  IMAD.MOV.U32 R11, RZ, RZ, 0x1 ;  /* 0x00000001ff0b7424 */ /* 0x000fe200078e00ff */
[----:B------:R-:W-:Y:S01]  /*2df0*/  CS2R R8, SRZ ;  /* 0x0000000000087805 */ /* 0x000fe2000001ff00 */
[----:B------:R-:W-:Y:S01]  /*2e00*/  IMAD.MOV.U32 R10, RZ, RZ, RZ ;  /* 0x000000ffff0a7224 */ /* 0x000fe200078e00ff */
[----:B------:R-:W3:Y:S01]  /*2e10*/  LDCU UR6, c[0x0][0x38c] ;  /* 0x00007180ff0677ac */ /* 0x000ee20008000800 */
[----:B------:R-:W-:Y:S01]  /*2e20*/  UMOV UR14, URZ ;  /* 0x000000ff000e7c82 */ /* 0x000fe20008000000 */
[----:B------:R-:W-:Y:S01]  /*2e30*/  UMOV UR13, URZ ;  /* 0x000000ff000d7c82 */ /* 0x000fe20008000000 */
[----:B--2---:R-:W-:Y:S01]  /*2e40*/  ULEA UR5, UR5, UR4, 0x18 ;  /* 0x0000000405057291 */ /* 0x004fe2000f8ec0ff */
[----:B------:R-:W-:Y:S01]  /*2e50*/  UMOV UR32, 0x0 ;  /* 0x0000000000207882 */ /* 0x000fe20000000000 */
[----:B------:R-:W-:-:S02]  /*2e60*/  UMOV UR33, 0x4218010 ;  /* 0x0421801000217882 */ /* 0x000fc40000000000 */
[----:B------:R-:W-:Y:S02]  /*2e70*/  UIADD3 UR9, UPT, UPT, UR5, 0x14400, URZ ;  /* 0x0001440005097890 */ /* 0x000fe4000fffe0ff */
[----:B------:R-:W-:Y:S02]  /*2e80*/  UIADD3 UR15, UPT, UPT, UR5, 0x4400, URZ ;  /* 0x00004400050f7890 */ /* 0x000fe4000fffe0ff */
[----:B----4-:R-:W-:Y:S01]  /*2e90*/  UIADD3 UR7, UPT, UPT, UR7, 0x7f, URZ ;  /* 0x0000007f07077890 */ /* 0x010fe2000fffe0ff */
[----:B-1----:R-:W1:Y:S01]  /*2ea0*/  LDS R0, [UR5+0x140] ;  /* 0x00014005ff007984 */ /* 0x002e620008000800 */
[----:B------:R-:W-:Y:S02]  /*2eb0*/  USHF.R.U32.HI UR9, URZ, 0x4, UR9 ;  /* 0x00000004ff097899 */ /* 0x000fe40008011609 */
[----:B------:R-:W-:Y:S02]  /*2ec0*/  USHF.R.S32.HI UR4, URZ, 0x1f, UR7 ;  /* 0x0000001fff047899 */ /* 0x000fe40008011407 */
[----:B------:R-:W-:-:S02]  /*2ed0*/  USHF.R.U32.HI UR15, URZ, 0x4, UR15 ;  /* 0x00000004ff0f7899 */ /* 0x000fc4000801160f */
[----:B------:R-:W-:Y:S02]  /*2ee0*/  ULEA.HI UR4, UR4, UR7, URZ, 0x7 ;  /* 0x0000000704047291 */ /* 0x000fe4000f8f38ff */
[----:B------:R-:W-:Y:S02]  /*2ef0*/  ULOP3.LUT UR9, UR9, 0x3fff, URZ, 0xc0, !UPT ;  /* 0x00003fff09097892 */ /* 0x000fe4000f8ec0ff */
[----:B------:R-:W-:Y:S01]  /*2f00*/  USHF.R.S32.HI UR4, URZ, 0x7, UR4 ;  /* 0x00000007ff047899 */ /* 0x000fe20008011404 */
[----:B------:R-:W-:Y:S01]  /*2f10*/  UMOV UR30, 0x0 ;  /* 0x00000000001e7882 */ /* 0x000fe20000000000 */
[----:B------:R-:W-:Y:S02]  /*2f20*/  UMOV UR31, 0x4218010 ;  /* 0x04218010001f7882 */ /* 0x000fe40000000000 */
[----:B------:R-:W-:Y:S01]  /*2f30*/  UISETP.LT.AND UP0, UPT, UR4, 0x1, UPT ;  /* 0x000000010400788c */ /* 0x000fe2000bf01270 */
[----:B------:R-:W-:Y:S01]  /*2f40*/  UMOV UR28, 0x0 ;  /* 0x00000000001c7882 */ /* 0x000fe20000000000 */
[----:B------:R-:W-:-:S02]  /*2f50*/  UMOV UR29, 0x4218010 ;  /* 0x04218010001d7882 */ /* 0x000fc40000000000 */
[----:B------:R-:W-:Y:S01]  /*2f60*/  USEL UR8, UR4, 0x1, !UP0 ;  /* 0x0000000104087887 */ /* 0x000fe2000c000000 */
[----:B------:R-:W-:Y:S01]  /*2f70*/  UMOV UR26, 0x0 ;  /* 0x00000000001a7882 */ /* 0x000fe20000000000 */
[----:B------:R-:W-:Y:S01]  /*2f80*/  UMOV UR27, 0x4218010 ;  /* 0x04218010001b7882 */ /* 0x000fe20000000000 */
[----:B------:R-:W-:Y:S01]  /*2f90*/  UMOV UR24, 0x0 ;  /* 0x0000000000187882 */ /* 0x000fe20000000000 */
[----:B------:R-:W-:Y:S01]  /*2fa0*/  UMOV UR25, 0x4218010 ;  /* 0x0421801000197882 */ /* 0x000fe20000000000 */
[----:B------:R-:W-:Y:S01]  /*2fb0*/  UMOV UR22, 0x0 ;  /* 0x0000000000167882 */ /* 0x000fe20000000000 */
[----:B------:R-:W-:Y:S01]  /*2fc0*/  UMOV UR23, 0x4218010 ;  /* 0x0421801000177882 */ /* 0x000fe20000000000 */
[----:B------:R-:W-:Y:S02]  /*2fd0*/  ULOP3.LUT UR15, UR15, 0x3fff, URZ, 0xc0, !UPT ;  /* 0x00003fff0f0f7892 */ /* 0x000fe4000f8ec0ff */
[----:B------:R-:W-:Y:S02]  /*2fe0*/  ULOP3.LUT UR9, UR9, 0x4000000, URZ, 0xfc, !UPT ;  /* 0x0400000009097892 */ /* 0x000fe4000f8efcff */
[----:B------:R-:W-:-:S02]  /*2ff0*/  UIADD3 UR8, UPT, UPT, -UR8, URZ, URZ ;  /* 0x000000ff08087290 */ /* 0x000fc4000fffe1ff */
[----:B---3--:R-:W-:Y:S01]  /*3000*/  UISETP.GE.AND UP3, UPT, UR6, 0x1, UPT ;  /* 0x000000010600788c */ /* 0x008fe2000bf66270 */
[----:B------:R-:W-:Y:S01]  /*3010*/  UMOV UR20, 0x0 ;  /* 0x0000000000147882 */ /* 0x000fe20000000000 */
[----:B------:R-:W-:Y:S01]  /*3020*/  UMOV UR21, 0x4218010 ;  /* 0x0421801000157882 */ /* 0x000fe20000000000 */
[----:B------:R-:W-:Y:S01]  /*3030*/  UMOV UR18, 0x0 ;  /* 0x0000000000127882 */ /* 0x000fe20000000000 */
[----:B------:R-:W-:Y:S01]  /*3040*/  UMOV UR19, 0x4218010 ;  /* 0x0421801000137882 */ /* 0x000fe20000000000 */
[----:B-1----:R-:W-:-:S15]  /*3050*/  R2UR UR16, R0 ;  /* 0x00000000001072ca */ /* 0x002fde00000e0000 */
.L_x_59:
[----:B------:R-:W-:Y:S02]  /*3060*/  LEA R0, R10, UR5, 0x3 ;  /* 0x000000050a007c11 */ /* 0x000fe4000f8e18ff */
[----:B------:R-:W-:Y:S02]  /*3070*/  SHF.L.U32 R5, R9, 0x1f, RZ ;  /* 0x0000001f09057819 */ /* 0x000fe400000006ff */
[----:B------:R-:W-:Y:S01]  /*3080*/  PLOP3.LUT P0, PT, PT, PT, UP3, 0x80, 0x8 ;  /* 0x000000000008781c */ /* 0x000fe20003f0f038 */
[----:B------:R-:W-:Y:S01]  /*3090*/  VIADD R3, R0, 0xa0 ;  /* 0x000000a000037836 */ /* 0x000fe20000000000 */
[----:B-1----:R-:W1:Y:S02]  /*30a0*/  SYNCS.PHASECHK.TRANS64.TRYWAIT P1, [R0+URZ+0x90], R5 ;  /* 0x00009005000075a7 */ /* 0x002e6400080211ff */
[----:B-1-3--:R-:W-:Y:S09]  /*30b0*/  @!P1 BRA `(.L_x_53) ;  /* 0x0000005000fc9947 */ /* 0x00aff20003800000 */
.L_x_146:
[----:B------:R-:W-:Y:S01]  /*30c0*/  LEA R4, R10, UR5, 0x4 ;  /* 0x000000050a047c11 */ /* 0x000fe2000f8e20ff */
[----:B------:R-:W-:Y:S01]  /*30d0*/  @UP3 ULEA UR7, UR13, UR5, 0x3 ;  /* 0x000000050d073291 */ /* 0x000fe2000f8e18ff */
[----:B------:R-:W-:Y:S01]  /*30e0*/  PLOP3.LUT P2, PT, PT, PT, PT, 0x80, 0x8 ;  /* 0x000000000008781c */ /* 0x000fe20003f4f070 */
[----:B------:R-:W-:Y:S01]  /*30f0*/  ULEA UR6, UR14, UR5, 0x3 ;  /* 0x000000050e067291 */ /* 0x000fe2000f8e18ff */
[----:B------:R-:W-:Y:S01]  /*3100*/  PRMT R3, RZ, 0x654, R3 ;  /* 0x00000654ff037816 */ /* 0x000fe20000000003 */
[----:B------:R-:W-:Y:S01]  /*3110*/  ULEA.HI UR10, UR14, UR14, URZ, 0x1 ;  /* 0x0000000e0e0a7291 */ /* 0x000fe2000f8f08ff */
[----:B-1----:R-:W1:Y:S01]  /*3120*/  LDS.128 R4, [R4+0x120] ;  /* 0x0001200004047984 */ /* 0x002e620000000c00 */
[----:B------:R-:W-:Y:S02]  /*3130*/  @P0 SHF.L.U32 R2, R8, 0x1f, RZ ;  /* 0x0000001f08020819 */ /* 0x000fe400000006ff */
[----:B------:R-:W-:Y:S01]  /*3140*/  SHF.L.U32 R0, R11, 0x1f, RZ ;  /* 0x0000001f0b007819 */ /* 0x000fe200000006ff */
[----:B------:R-:W-:Y:S01]  /*3150*/  @!PT LDS RZ, [RZ] ;  /* 0x00000000fffff984 */ /* 0x000fe20000000800 */
[----:B------:R-:W-:Y:S01]  /*3160*/  @!PT LDS RZ, [RZ] ;  /* 0x00000000fffff984 */ /* 0x000fe20000000800 */
[----:B------:R-:W-:Y:S01]  /*3170*/  @!PT LDS RZ, [RZ] ;  /* 0x00000000fffff984 */ /* 0x000fe20000000800 */
[----:B------:R-:W-:Y:S01]  /*3180*/  @!PT LDS RZ, [RZ] ;  /* 0x00000000fffff984 */ /* 0x000fe20000000800 */
[----:B------:R2:W-:Y:S06]  /*3190*/  MEMBAR.ALL.CTA ;  /* 0x0000000000007992 */ /* 0x0005ec0000008000 */
[----:B--2---:R-:W2:Y:S02]  /*31a0*/  FENCE.VIEW.ASYNC.S ;  /* 0x00000000000073c6 */ /* 0x004ea40000000000 */
[----:B--2---:R2:W-:Y:S01]  /*31b0*/  SYNCS.ARRIVE.TRANS64.RED.A1T0 RZ, [R3+URZ], RZ ;  /* 0x000000ff03ff79a7 */ /* 0x0045e200081004ff */
[----:B------:R2:W3:Y:S01]  /*31c0*/  @P0 SYNCS.PHASECHK.TRANS64.TRYWAIT P2, [UR7], R2 ;  /* 0x00000002ff0005a7 */ /* 0x0004e20008041107 */
[----:B------:R-:W-:-:S02]  /*31d0*/  USHF.L.U32 UR7, UR10, 0x6, URZ ;  /* 0x000000060a077899 */ /* 0x000fc400080006ff */
[----:B------:R-:W-:Y:S01]  /*31e0*/  ULOP3.LUT UR10, UR10, 0xffe, URZ, 0xc0, !UPT ;  /* 0x00000ffe0a0a7892 */ /* 0x000fe2000f8ec0ff */
[----:B-1----:R-:W-:Y:S01]  /*31f0*/  LOP3.LUT P1, RZ, R6, 0x1, RZ, 0xc0, !PT ;  /* 0x0000000106ff7812 */ /* 0x002fe2000782c0ff */
[----:B------:R-:W-:Y:S02]  /*3200*/  ULOP3.LUT UR7, UR7, 0xffffff80, URZ, 0xc0, !UPT ;  /* 0xffffff8007077892 */ /* 0x000fe4000f8ec0ff */
[----:B------:R-:W-:Y:S02]  /*3210*/  UIADD3 UR10, UPT, UPT, -UR10, UR14, URZ ;  /* 0x0000000e0a0a7290 */ /* 0x000fe4000fffe1ff */
[----:B------:R-:W-:-:S04]  /*3220*/  UIADD3 UR7, UPT, UPT, UR16, UR7, URZ ;  /* 0x0000000710077290 */ /* 0x000fc8000fffe0ff */
[----:B------:R-:W-:Y:S01]  /*3230*/  ULEA UR7, UR10, UR7, 0x14 ;  /* 0x000000070a077291 */ /* 0x000fe2000f8ea0ff */
[----:B------:R-:W1:Y:S02]  /*3240*/  SYNCS.PHASECHK.TRANS64.TRYWAIT P0, [UR6+0xd0], R0 ;  /* 0x0000d000ff0075a7 */ /* 0x000e640008001106 */
[----:B-123--:R-:W-:Y:S09]  /*3250*/  @!P0 BRA `(.L_x_54) ;  /* 0x0000005000a88947 */ /* 0x00eff20003800000 */
.L_x_148:
[----:B------:R-:W-:Y:S01]  /*3260*/  IADD3 R10, PT, PT, R10, 0x1, RZ ;  /* 0x000000010a0a7810 */ /* 0x000fe20007ffe0ff */
[----:B------:R-:W-:Y:S06]  /*3270*/  BRA.U !UP3, `(.L_x_55) ;  /* 0x000000050b107547 */ /* 0x000fec000b800000 */
[----:B------:R-:W-:Y:S01]  /*3280*/  UPLOP3.LUT UP4, UPT, UPT, UPT, UPT, 0x40, 0x4 ;  /* 0x000000000004789c */ /* 0x000fe20003f8e870 */
[----:B------:R-:W-:Y:S01]  /*3290*/  UMOV UR12, UR8 ;  /* 0x00000008000c7c82 */ /* 0x000fe20008000000 */
[----:B------:R-:W-:Y:S01]  /*32a0*/  UMOV UR11, UR4 ;  /* 0x00000004000b7c82 */ /* 0x000fe20008000000 */
[----:B------:R-:W-:-:S08]  /*32b0*/  UMOV UR17, UR13 ;  /* 0x0000000d00117c82 */ /* 0x000fd00008000000 */
.L_x_58:
[----:B------:R-:W-:Y:S02]  /*32c0*/  UIADD3 UR12, UPT, UPT, UR12, 0x1, URZ ;  /* 0x000000010c0c7890 */ /* 0x000fe4000fffe0ff */
[----:B--2---:R-:W-:Y:S02]  /*32d0*/  ULEA UR10, UR17, UR5, 0x3 ;  /* 0x00000005110a7291 */ /* 0x004fe4000f8e18ff */
[----:B------:R-:W-:Y:S01]  /*32e0*/  UISETP.NE.AND UP0, UPT, UR12, URZ, UPT ;  /* 0x000000ff0c00728c */ /* 0x000fe2000bf05270 */
[----:B---3--:R-:W-:Y:S10]  /*32f0*/  @P2 BRA `(.L_x_56) ;  /* 0x00000000000c2947 */ /* 0x008ff40003800000 */
[----:B-1----:R-:W-:Y:S04]  /*3300*/  SHF.L.U32 R3, R8, 0x1f, RZ ;  /* 0x0000001f08037819 */ /* 0x002fe800000006ff */
[----:B------:R-:W1:Y:S02]  /*3310*/  SYNCS.PHASECHK.TRANS64.TRYWAIT P0, [UR10], R3 ;  /* 0x00000003ff0075a7 */ /* 0x000e64000800110a */
[----:B-1----:R-:W-:Y:S05]  /*3320*/  @!P0 BRA `(.L_x_57) ;  /* 0x00000050008c8947 */ /* 0x002fea0003800000 */
.L_x_56:
[----:B------:R-:W-:Y:S01]  /*3330*/  UISETP.NE.AND UP1, UPT, UR11, 0x1, UPT ;  /* 0x000000010b00788c */ /* 0x000fe2000bf25270 */
[----:B------:R-:W-:Y:S01]  /*3340*/  PLOP3.LUT P2, PT, PT, PT, PT, 0x80, 0x8 ;  /* 0x000000000008781c */ /* 0x000fe20003f4f070 */
[----:B------:R-:W-:Y:S02]  /*3350*/  UIADD3 UR13, UPT, UPT, UR17, 0x1, URZ ;  /* 0x00000001110d7890 */ /* 0x000fe4000fffe0ff */
[----:B------:R-:W-:Y:S02]  /*3360*/  ULEA UR64, UR17, UR15, 0xa ;  /* 0x0000000f11407291 */ /* 0x000fe4000f8e50ff */
[----:B------:R-:W-:Y:S01]  /*3370*/  UISETP.NE.AND UP2, UPT, UR13, 0x4, UPT ;  /* 0x000000040d00788c */ /* 0x000fe2000bf45270 */
[----:B------:R-:W-:Y:S01]  /*3380*/  PLOP3.LUT P0, PT, PT, PT, UP1, 0x80, 0x8 ;  /* 0x000000000008781c */ /* 0x000fe20003f0f018 */
[----:B------:R-:W-:Y:S02]  /*3390*/  ULEA UR62, UR17, UR9, 0xb ;  /* 0x00000009113e7291 */ /* 0x000fe4000f8e58ff */
[----:B------:R-:W-:Y:S02]  /*33a0*/  USEL UR35, URZ, 0x1, UP2 ;  /* 0x00000001ff237887 */ /* 0x000fe40009000000 */
[----:B------:R-:W-:Y:S02]  /*33b0*/  USEL UR13, UR13, URZ, UP2 ;  /* 0x000000ff0d0d7287 */ /* 0x000fe40009000000 */
[----:B------:R-:W-:Y:S02]  /*33c0*/  UIADD3 UR60, UPT, UPT, UR64, 0x80, URZ ;  /* 0x00000080403c7890 */ /* 0x000fe4000fffe0ff */
[----:B------:R-:W-:Y:S01]  /*33d0*/  @UP1 ULEA UR34, UR13, UR5, 0x3 ;  /* 0x000000050d221291 */ /* 0x000fe2000f8e18ff */
[----:B------:R-:W-:Y:S01]  /*33e0*/  LOP3.LUT R8, R8, UR35, RZ, 0x3c, !PT ;  /* 0x0000002308087c12 */ /* 0x000fe2000f8e3cff */
[----:B------:R-:W-:Y:S02]  /*33f0*/  UIADD3 UR58, UPT, UPT, UR62, 0x80, URZ ;  /* 0x000000803e3a7890 */ /* 0x000fe4000fffe0ff */
[----:B------:R-:W-:Y:S01]  /*3400*/  UIADD3 UR56, UPT, UPT, UR64, 0x100, URZ ;  /* 0x0000010040387890 */ /* 0x000fe2000fffe0ff */
[----:B-1----:R-:W-:Y:S01]  /*3410*/  @P0 SHF.L.U32 R0, R8, 0x1f, RZ ;  /* 0x0000001f08000819 */ /* 0x002fe200000006ff */
[----:B------:R-:W-:Y:S02]  /*3420*/  UIADD3 UR54, UPT, UPT, UR62, 0x100, URZ ;  /* 0x000001003e367890 */ /* 0x000fe4000fffe0ff */
[----:B------:R-:W-:Y:S01]  /*3430*/  UIADD3 UR52, UPT, UPT, UR64, 0x180, URZ ;  /* 0x0000018040347890 */ /* 0x000fe2000fffe0ff */
[----:B------:R2:W3:Y:S01]  /*3440*/  @P0 SYNCS.PHASECHK.TRANS64.TRYWAIT P2, [UR34], R0 ;  /* 0x00000000ff0005a7 */ /* 0x0004e20008041122 */
[----:B------:R-:W-:Y:S02]  /*3450*/  UIADD3 UR50, UPT, UPT, UR62, 0x180, URZ ;  /* 0x000001803e327890 */ /* 0x000fe4000fffe0ff */
        /* <DEDUP_REMOVED lines=9> */
[----:B------:R-:W-:Y:S01]  /*34f0*/  UIADD3 UR11, UPT, UPT, UR11, -0x1, URZ ;  /* 0xffffffff0b0b7890 */ /* 0x000fe2000fffe0ff */
[----:B------:R-:W-:Y:S01]  /*3500*/  UMOV UR65, 0x40004040 ;  /* 0x4000404000417882 */ /* 0x000fe20000000000 */
[----:B------:R-:W-:Y:S01]  /*3510*/  UMOV UR63, 0x40004040 ;  /* 0x40004040003f7882 */ /* 0x000fe20000000000 */
[----:B------:R-:W-:Y:S01]  /*3520*/  UMOV UR61, 0x40004040 ;  /* 0x40004040003d7882 */ /* 0x000fe20000000000 */
[----:B------:R2:W-:Y:S01]  /*3530*/  UTCHMMA gdesc[UR64], gdesc[UR62], tmem[UR7], tmem[UR32], idesc[UR33], UP4 ;  /* 0x00ff203e400075ea */ /* 0x0005e2000a000007 */
[----:B------:R-:W-:Y:S01]  /*3540*/  UPLOP3.LUT UP4, UPT, UPT, UPT, UPT, 0x80, 0x8 ;  /* 0x000000000008789c */ /* 0x000fe20003f8f070 */
[----:B------:R-:W-:Y:S01]  /*3550*/  UMOV UR59, 0x40004040 ;  /* 0x40004040003b7882 */ /* 0x000fe20000000000 */
[----:B------:R-:W-:Y:S01]  /*3560*/  UMOV UR57, 0x40004040 ;  /* 0x4000404000397882 */ /* 0x000fe20000000000 */
[----:B------:R2:W-:Y:S01]  /*3570*/  UTCHMMA gdesc[UR60], gdesc[UR58], tmem[UR7], tmem[UR30], idesc[UR31], UPT ;  /* 0x00ff1e3a3c0075ea */ /* 0x0005e2000b800007 */
        /* <DEDUP_REMOVED lines=14> */
[----:B------:R-:W-:Y:S01]  /*3660*/  UMOV UR35, 0x40004040 ;  /* 0x4000404000237882 */ /* 0x000fe20000000000 */
[----:B------:R2:W-:Y:S01]  /*3670*/  UTCHMMA gdesc[UR40], gdesc[UR38], tmem[UR7], tmem[UR20], idesc[UR21], UPT ;  /* 0x00ff1426280075ea */ /* 0x0005e2000b800007 */
[----:B------:R2:W-:Y:S01]  /*3680*/  UTCHMMA gdesc[UR36], gdesc[UR34], tmem[UR7], tmem[UR18], idesc[UR19], UPT ;  /* 0x00ff1222240075ea */ /* 0x0005e2000b800007 */
[----:B------:R2:W-:Y:S01]  /*3690*/  UTCBAR [UR10], URZ ;  /* 0x000000ff0a0073e9 */ /* 0x0005e200080000ff */
[----:B------:R-:W-:Y:S01]  /*36a0*/  UMOV UR17, UR13 ;  /* 0x0000000d00117c82 */ /* 0x000fe20008000000 */
[----:B------:R-:W-:Y:S05]  /*36b0*/  BRA.U UP0, `(.L_x_58) ;  /* 0xfffffffd00007547 */ /* 0x000fea000b83ffff */
.L_x_55:
[----:B------:R-:W-:Y:S01]  /*36c0*/  UIADD3 UR14, UPT, UPT, UR14, 0x1, URZ ;  /* 0x000000010e0e7890 */ /* 0x000fe2000fffe0ff */
[C---:B------:R-:W-:Y:S01]  /*36d0*/  ISETP.NE.AND P0, PT, R10.reuse, 0x2, PT ;  /* 0x000000020a00780c */ /* 0x040fe20003f05270 */
[----:B--2---:R-:W-:Y:S02]  /*36e0*/  UIADD3 UR7, UPT, UPT, UR6, 0xb0, URZ ;  /* 0x000000b006077890 */ /* 0x004fe4000fffe0ff */
[----:B------:R-:W-:Y:S01]  /*36f0*/  UISETP.NE.AND UP0, UPT, UR14, 0x4, UPT ;  /* 0x000000040e00788c */ /* 0x000fe2000bf05270 */
[----:B-1----:R-:W-:Y:S02]  /*3700*/  SEL R0, RZ, 0x1, P0 ;  /* 0x00000001ff007807 */ /* 0x002fe40000000000 */
[----:B------:R-:W-:Y:S01]  /*3710*/  SEL R10, R10, RZ, P0 ;  /* 0x000000ff0a0a7207 */ /* 0x000fe20000000000 */
[----:B------:R-:W-:Y:S01]  /*3720*/  USEL UR6, URZ, 0x1, UP0 ;  /* 0x00000001ff067887 */ /* 0x000fe20008000000 */
[----:B------:R-:W-:Y:S01]  /*3730*/  LOP3.LUT R9, R9, R0, RZ, 0x3c, !PT ;  /* 0x0000000009097212 */ /* 0x000fe200078e3cff */
[----:B------:R-:W-:Y:S01]  /*3740*/  USEL UR14, UR14, URZ, UP0 ;  /* 0x000000ff0e0e7287 */ /* 0x000fe20008000000 */
[----:B------:R1:W-:Y:S03]  /*3750*/  UTCBAR [UR7], URZ ;  /* 0x000000ff070073e9 */ /* 0x0003e600080000ff */
[----:B------:R-:W-:Y:S01]  /*3760*/  LOP3.LUT R11, R11, UR6, RZ, 0x3c, !PT ;  /* 0x000000060b0b7c12 */ /* 0x000fe2000f8e3cff */
[----:B------:R-:W-:Y:S07]  /*3770*/  @P1 BRA `(.L_x_59) ;  /* 0xfffffff800381947 */ /* 0x000fee000383ffff */
[----:B------:R-:W2:Y:S01]  /*3780*/  S2UR UR4, SR_CgaCtaId ;  /* 0x00000000000479c3 */ /* 0x000ea20000008800 */
[----:B------:R-:W-:Y:S01]  /*3790*/  ELECT P0, URZ, PT ;  /* 0x0000000000ff782f */ /* 0x000fe20003800000 */
[----:B------:R-:W-:Y:S01]  /*37a0*/  IMAD.MOV.U32 R0, RZ, RZ, 0x1 ;  /* 0x00000001ff007424 */ /* 0x000fe200078e00ff */
[----:B------:R-:W-:Y:S01]  /*37b0*/  UIADD3 UR5, UPT, UPT, UR5, 0xd0, URZ ;  /* 0x000000d005057890 */ /* 0x000fe2000fffe0ff */
[----:B------:R-:W-:Y:S01]  /*37c0*/  SHF.L.U32 R3, R11, 0x1f, RZ ;  /* 0x0000001f0b037819 */ /* 0x000fe200000006ff */
[----:B------:R-:W-:-:S03]  /*37d0*/  UMOV UR6, 0x40 ;  /* 0x0000004000067882 */ /* 0x000fc60000000000 */
[----:B------:R-:W-:Y:S01]  /*37e0*/  UVIRTCOUNT.DEALLOC.SMPOOL 0x80 ;  /* 0x000000800000784c */ /* 0x000fe20000000000 */
[----:B--2---:R-:W-:Y:S02]  /*37f0*/  ULEA UR4, UR4, UR6, 0x18 ;  /* 0x0000000604047291 */ /* 0x004fe4000f8ec0ff */
[----:B------:R-:W-:-:S07]  /*3800*/  ULEA UR6, UR14, UR5, 0x3 ;  /* 0x000000050e067291 */ /* 0x000fce000f8e18ff */
[----:B------:R2:W-:Y:S02]  /*3810*/  @P0 STS.U8 [UR4+0x1c], R0 ;  /* 0x00001c00ff000988 */ /* 0x0005e40008000004 */
[----:B------:R-:W4:Y:S02]  /*3820*/  SYNCS.PHASECHK.TRANS64.TRYWAIT P0, [UR6], R3 ;  /* 0x00000003ff0075a7 */ /* 0x000f240008001106 */
[----:B--2-4-:R-:W-:Y:S05]  /*3830*/  @!P0 BRA `(.L_x_60) ;  /* 0x0000004c00608947 */ /* 0x014fea0003800000 */
.L_x_151:
[----:B-1----:R-:W-:-:S04]  /*3840*/  UIADD3 UR7, UPT, UPT, UR14, 0x1, URZ ;  /* 0x000000010e077890 */ /* 0x002fc8000fffe0ff */
[----:B------:R-:W-:-:S04]  /*3850*/  UISETP.NE.AND UP0, UPT, UR7, 0x4, UPT ;  /* 0x000000040700788c */ /* 0x000fc8000bf05270 */
[----:B------:R-:W-:Y:S02]  /*3860*/  USEL UR8, URZ, 0x1, UP0 ;  /* 0x00000001ff087887 */ /* 0x000fe40008000000 */
[----:B------:R-:W-:-:S04]  /*3870*/  USEL UR7, UR7, URZ, UP0 ;  /* 0x000000ff07077287 */ /* 0x000fc80008000000 */
[----:B------:R-:W-:Y:S01]  /*3880*/  ULEA UR6, UR7, UR5, 0x3 ;  /* 0x0000000507067291 */ /* 0x000fe2000f8e18ff */
[----:B------:R-:W-:-:S04]  /*3890*/  LOP3.LUT R2, R11, UR8, RZ, 0x3c, !PT ;  /* 0x000000080b027c12 */ /* 0x000fc8000f8e3cff */
[----:B--2---:R-:W-:-:S04]  /*38a0*/  SHF.L.U32 R3, R2, 0x1f, RZ ;  /* 0x0000001f02037819 */ /* 0x004fc800000006ff */
[----:B------:R-:W1:Y:S02]  /*38b0*/  SYNCS.PHASECHK.TRANS64.TRYWAIT P0, [UR6], R3 ;  /* 0x00000003ff0075a7 */ /* 0x000e640008001106 */
[----:B-1----:R-:W-:Y:S05]  /*38c0*/  @!P0 BRA `(.L_x_61) ;  /* 0x0000004c00548947 */ /* 0x002fea0003800000 */
.L_x_153:
        /* <DEDUP_REMOVED lines=9> */
.L_x_155:
[----:B------:R-:W-:-:S04]  /*3960*/  UIADD3 UR7, UPT, UPT, UR7, 0x1, URZ ;  /* 0x0000000107077890 */ /* 0x000fc8000fffe0ff */
[----:B------:R-:W-:-:S04]  /*3970*/  UISETP.NE.AND UP0, UPT, UR7, 0x4, UPT ;  /* 0x000000040700788c */ /* 0x000fc8000bf05270 */
[----:B------:R-:W-:Y:S02]  /*3980*/  USEL UR6, URZ, 0x1, UP0 ;  /* 0x00000001ff067887 */ /* 0x000fe40008000000 */
[----:B------:R-:W-:-:S04]  /*3990*/  USEL UR7, UR7, URZ, UP0 ;  /* 0x000000ff07077287 */ /* 0x000fc80008000000 */
[----:B------:R-:W-:Y:S01]  /*39a0*/  ULEA UR7, UR7, UR5, 0x3 ;  /* 0x0000000507077291 */ /* 0x000fe2000f8e18ff */
[----:B-1----:R-:W-:-:S04]  /*39b0*/  LOP3.LUT R3, R2, UR6, RZ, 0x3c, !PT ;  /* 0x0000000602037c12 */ /* 0x002fc8000f8e3cff */
[----:B------:R-:W-:-:S04]  /*39c0*/  SHF.L.U32 R3, R3, 0x1f, RZ ;  /* 0x0000001f03037819 */ /* 0x000fc800000006ff */
[----:B------:R-:W1:Y:S02]  /*39d0*/  SYNCS.PHASECHK.TRANS64.TRYWAIT P0, [UR7], R3 ;  /* 0x00000003ff0075a7 */ /* 0x000e640008001107 */
[----:B-1----:R-:W-:Y:S05]  /*39e0*/  @!P0 BRA `(.L_x_63) ;  /* 0x0000004c003c8947 */ /* 0x002fea0003800000 */
.L_x_157:
[----:B------:R-:W-:Y:S01]  /*39f0*/  NOP ;  /* 0x0000000000007918 */ /* 0x000fe20000000000 */
[----:B-1----:R-:W1:Y:S01]  /*3a00*/  LDS R0, [UR4+0x14] ;  /* 0x00001404ff007984 */ /* 0x002e620008000800 */
[----:B------:R-:W-:Y:S01]  /*3a10*/  ULOP3.LUT UR6, UR16, 0xffff, URZ, 0xc0, !UPT ;  /* 0x0000ffff10067892 */ /* 0x000fe2000f8ec0ff */
[----:B------:R-:W-:Y:S01]  /*3a20*/  UMOV UR8, 0xffff ;  /* 0x0000ffff00087882 */ /* 0x000fe20000000000 */
[----:B------:R-:W-:Y:S02]  /*3a30*/  UMOV UR5, 0x1 ;  /* 0x0000000100057882 */ /* 0x000fe40000000000 */
[----:B------:R-:W-:-:S04]  /*3a40*/  USHF.R.U32.HI UR6, URZ, 0x5, UR6 ;  /* 0x00000005ff067899 */ /* 0x000fc80008011606 */
[----:B------:R-:W-:Y:S02]  /*3a50*/  USHF.L.U32 UR8, UR8, UR6, URZ ;  /* 0x0000000608087299 */ /* 0x000fe400080006ff */
[----:B------:R-:W-:-:S04]  /*3a60*/  USHF.L.U32 UR5, UR5, UR6, URZ ;  /* 0x0000000605057299 */ /* 0x000fc800080006ff */
[----:B-1----:R-:W-:-:S04]  /*3a70*/  LOP3.LUT R0, R0, UR8, RZ, 0xc0, !PT ;  /* 0x0000000800007c12 */ /* 0x002fc8000f8ec0ff */
[----:B------:R-:W-:-:S13]  /*3a80*/  ISETP.NE.AND P0, PT, R0, UR8, PT ;  /* 0x0000000800007c0c */ /* 0x000fda000bf05270 */
[----:B------:R-:W-:Y:S05]  /*3a90*/  @P0 BRA `(.L_x_64) ;  /* 0x0000000000580947 */ /* 0x000fea0003800000 */
[----:B------:R-:W1:Y:S02]  /*3aa0*/  LDS R0, [UR4+0x18] ;  /* 0x00001804ff007984 */ /* 0x000e640008000800 */
[----:B-1----:R-:W-:-:S04]  /*3ab0*/  LOP3.LUT R0, R0, UR5, RZ, 0xc0, !PT ;  /* 0x0000000500007c12 */ /* 0x002fc8000f8ec0ff */
[----:B------:R-:W-:-:S13]  /*3ac0*/  ISETP.NE.AND P0, PT, R0, UR5, PT ;  /* 0x0000000500007c0c */ /* 0x000fda000bf05270 */
[----:B------:R-:W-:Y:S05]  /*3ad0*/  @P0 BRA `(.L_x_65) ;  /* 0x00000000003c0947 */ /* 0x000fea0003800000 */
[----:B------:R-:W1:Y:S01]  /*3ae0*/  S2R R2, SR_LANEID ;  /* 0x0000000000027919 */ /* 0x000e620000000000 */
[----:B------:R-:W-:Y:S01]  /*3af0*/  ULOP3.LUT UR8, URZ, UR8, URZ, 0x33, !UPT ;  /* 0x00000008ff087292 */ /* 0x000fe2000f8e33ff */
[----:B------:R-:W-:Y:S01]  /*3b00*/  LOP3.LUT R4, RZ, UR5, RZ, 0x33, !PT ;  /* 0x00000005ff047c12 */ /* 0x000fe2000f8e33ff */
[----:B------:R-:W-:Y:S02]  /*3b10*/  VOTEU.ANY UR7, UPT, PT ;  /* 0x0000000000077886 */ /* 0x000fe400038e0100 */
[----:B------:R-:W-:Y:S01]  /*3b20*/  UFLO.U32 UR7, UR7 ;  /* 0x00000007000772bd */ /* 0x000fe200080e0000 */
[----:B------:R-:W2:Y:S01]  /*3b30*/  REDUX UR5, R4 ;  /* 0x00000000040573c4 */ /* 0x000ea20000000000 */
[----:B------:R-:W-:-:S06]  /*3b40*/  IMAD.U32 R0, RZ, RZ, UR8 ;  /* 0x00000008ff007e24 */ /* 0x000fcc000f8e00ff */
[----:B------:R4:W-:Y:S01]  /*3b50*/  UTCATOMSWS.AND URZ, UR8 ;  /* 0x0000000800ff79e3 */ /* 0x0009e20008000000 */
[----:B------:R-:W3:Y:S01]  /*3b60*/  REDUX UR6, R0 ;  /* 0x00000000000673c4 */ /* 0x000ee20000000000 */
[----:B-1----:R-:W-:Y:S01]  /*3b70*/  ISETP.EQ.U32.AND P0, PT, R2, UR7, PT ;  /* 0x0000000702007c0c */ /* 0x002fe2000bf02070 */
[----:B--2---:R-:W-:Y:S01]  /*3b80*/  IMAD.U32 R2, RZ, RZ, UR5 ;  /* 0x00000005ff027e24 */ /* 0x004fe2000f8e00ff */
[----:B---3--:R-:W-:-:S11]  /*3b90*/  MOV R3, UR6 ;  /* 0x0000000600037c02 */ /* 0x008fd60008000f00 */
[----:B------:R4:W-:Y:S04]  /*3ba0*/  @P0 ATOMS.AND RZ, [UR4+0x14], R3 ;  /* 0x00001403ffff098c */ /* 0x0009e8000a800004 */
[----:B------:R4:W-:Y:S01]  /*3bb0*/  @P0 ATOMS.AND RZ, [UR4+0x18], R2 ;  /* 0x00001802ffff098c */ /* 0x0009e2000a800004 */
[----:B------:R-:W-:Y:S05]  /*3bc0*/  BRA `(.L_x_66) ;  /* 0x0000000000147947 */ /* 0x000fea0003800000 */
.L_x_65:
[----:B------:R-:W-:Y:S02]  /*3bd0*/  MOV R2, 0x3bf0 ;  /* 0x00003bf000027802 */ /* 0x000fe40000000f00 */
[----:B---3-5:R-:W-:Y:S05]  /*3be0*/  CALL.REL.NOINC `($__internal_0_$__cuda_sm10x_tcgen05_guardrail_trap_col_being_dealloced_not_returned_by_alloc) ;  /* 0x0000005000247944 */ /* 0x028fea0003c00000 */
[----:B------:R-:W-:Y:S05]  /*3bf0*/  BRA `(.L_x_66) ;  /* 0x0000000000087947 */ /* 0x000fea0003800000 */
.L_x_64:
[----:B------:R-:W-:Y:S02]  /*3c00*/  MOV R2, 0x3c20 ;  /* 0x00003c2000027802 */ /* 0x000fe40000000f00 */
[----:B---3-5:R-:W-:Y:S05]  /*3c10*/  CALL.REL.NOINC `($__internal_2_$__cuda_sm10x_tcgen05_guardrail_trap_unallocated_columns_being_dealloced) ;  /* 0x0000005000307944 */ /* 0x028fea0003c00000 */
.L_x_66:
[----:B------:R-:W-:Y:S01]  /*3c20*/  NOP ;  /* 0x0000000000007918 */ /* 0x000fe20000000000 */
[----:B----4-:R-:W-:Y:S05]  /*3c30*/  EXIT ;  /* 0x000000000000794d */ /* 0x010fea0003800000 */
.L_x_48:
[----:B------:R-:W-:-:S09]  /*3c40*/  UISETP.NE.OR UP2, UPT, UR8, 0x3, !UP2 ;  /* 0x000000030800788c */ /* 0x000fd2000d745670 */
[----:B------:R-:W-:Y:S05]  /*3c50*/  BRA.U UP2, `(.L_x_67) ;  /* 0x0000001102147547 */ /* 0x000fea000b800000 */
[----:B------:R-:W1:Y:S01]  /*3c60*/  LDC R0, c[0x0][0xb30] ;  /* 0x0002cc00ff007b82 */ /* 0x000e620000000800 */
[----:B------:R-:W2:Y:S01]  /*3c70*/  LDCU.64 UR8, c[0x0][0x888] ;  /* 0x00011100ff0877ac */ /* 0x000ea20008000a00 */
[----:B------:R-:W-:Y:S02]  /*3c80*/  HFMA2 R25, -RZ, RZ, 0, 0 ;  /* 0x00000000ff197431 */ /* 0x000fe400000001ff */
[----:B------:R-:W-:Y:S01]  /*3c90*/  IMAD.MOV.U32 R32, RZ, RZ, 0x1 ;  /* 0x00000001ff207424 */ /* 0x000fe200078e00ff */
[----:B------:R-:W-:Y:S01]  /*3ca0*/  MOV R23, 0x1000 ;  /* 0x0000100000177802 */ /* 0x000fe20000000f00 */
[----:B------:R-:W4:Y:S01]  /*3cb0*/  LDCU.64 UR4, c[0x0][0x890] ;  /* 0x00011200ff0477ac */ /* 0x000f220008000a00 */
[----:B------:R-:W-:Y:S01]  /*3cc0*/  IMAD.MOV.U32 R27, RZ, RZ, RZ ;  /* 0x000000ffff1b7224 */ /* 0x000fe200078e00ff */
[----:B------:R-:W3:Y:S01]  /*3cd0*/  LDC R19, c[0x0][0x370] ;  /* 0x0000dc00ff137b82 */ /* 0x000ee20000000800 */
[----:B------:R-:W-:Y:S01]  /*3ce0*/  UMOV UR7, 0x400 ;  /* 0x0000040000077882 */ /* 0x000fe20000000000 */
[----:B------:R-:W-:-:S02]  /*3cf0*/  UPLOP3.LUT UP1, UPT, UPT, UPT, UPT, 0x40, 0x4 ;  /* 0x000000000004789c */ /* 0x000fc40003f2e870 */
[----:B------:R-:W-:-:S04]  /*3d00*/  ULEA UR7, UR37, UR7, 0x18 ;  /* 0x0000000725077291 */ /* 0x000fc8000f8ec0ff */
[----:B------:R-:W3:Y:S01]  /*3d10*/  LDC R2, c[0x0][0xb0c] ;  /* 0x0002c300ff027b82 */ /* 0x000ee20000000800 */
[----:B------:R-:W-:Y:S02]  /*3d20*/  UIADD3 UR13, UPT, UPT, UR7, 0x58, URZ ;  /* 0x00000058070d7890 */ /* 0x000fe4000fffe0ff */
[----:B--2---:R-:W-:Y:S02]  /*3d30*/  UISETP.NE.U32.AND UP2, UPT, UR8, URZ, UPT ;  /* 0x000000ff0800728c */ /* 0x004fe4000bf45070 */
[----:B------:R-:W-:Y:S02]  /*3d40*/  UIADD3 UR33, UPT, UPT, UR7, 0x40, URZ ;  /* 0x0000004007217890 */ /* 0x000fe4000fffe0ff */
[----:B----4-:R-:W-:Y:S01]  /*3d50*/  UISETP.NE.U32.AND UP3, UPT, UR4, URZ, UPT ;  /* 0x000000ff0400728c */ /* 0x010fe2000bf65070 */
[----:B------:R-:W2:Y:S01]  /*3d60*/  LDC R18, c[0x0][0xb20] ;  /* 0x0002c800ff127b82 */ /* 0x000ea20000000800 */
[----:B-1----:R-:W-:Y:S01]  /*3d70*/  ISETP.NE.AND P1, PT, R0, 0x1, PT ;  /* 0x000000010000780c */ /* 0x002fe20003f25270 */
[----:B------:R-:W-:-:S02]  /*3d80*/  UISETP.NE.AND.EX UP2, UPT, UR9, URZ, UPT, UP2 ;  /* 0x000000ff0900728c */ /* 0x000fc4000bf45320 */
[----:B------:R-:W-:Y:S02]  /*3d90*/  UIADD3 UR25, UPT, UPT, UR7, 0x48, URZ ;  /* 0x0000004807197890 */ /* 0x000fe4000fffe0ff */
[----:B------:R-:W-:Y:S02]  /*3da0*/  UIADD3 UR17, UPT, UPT, UR7, 0x50, URZ ;  /* 0x0000005007117890 */ /* 0x000fe4000fffe0ff */
[----:B------:R-:W1:Y:S01]  /*3db0*/  LDC.64 R36, c[0x0][0x348] ;  /* 0x0000d200ff247b82 */ /* 0x000e620000000a00 */
[----:B------:R-:W-:Y:S02]  /*3dc0*/  UPRMT UR13, UR37, 0x654, UR13 ;  /* 0x00000654250d7896 */ /* 0x000fe4000800000d */
[----:B------:R-:W-:-:S05]  /*3dd0*/  UISETP.NE.AND.EX UP3, UPT, UR5, URZ, UPT, UP3 ;  /* 0x000000ff0500728c */ /* 0x000fca000bf65330 */
[----:B------:R-:W4:Y:S08]  /*3de0*/  LDC.64 R16, c[0x0][0xb10] ;  /* 0x0002c400ff107b82 */ /* 0x000f300000000a00 */
[----:B------:R-:W1:Y:S08]  /*3df0*/  LDC.64 R6, c[0x0][0xb18] ;  /* 0x0002c600ff067b82 */ /* 0x000e700000000a00 */
[----:B------:R-:W1:Y:S08]  /*3e00*/  LDC.64 R4, c[0x0][0xb28] ;  /* 0x0002ca00ff047b82 */ /* 0x000e700000000a00 */
[----:B--23--:R-:W1:Y:S02]  /*3e10*/  LDC R22, c[0x0][0x374] ;  /* 0x0000dd00ff167b82 */ /* 0x00ce640000000800 */
.L_x_78:
[----:B------:R-:W-:Y:S02]  /*3e20*/  LEA R0, R27, UR7, 0x3 ;  /* 0x000000071b007c11 */ /* 0x000fe4000f8e18ff */
[----:B------:R-:W-:Y:S02]  /*3e30*/  SHF.L.U32 R3, R25, 0x1f, RZ ;  /* 0x0000001f19037819 */ /* 0x000fe400000006ff */
[----:B------:R-:W-:Y:S02]  /*3e40*/  LEA R28, R27, UR7, 0x4 ;  /* 0x000000071b1c7c11 */ /* 0x000fe4000f8e20ff */
[----:B--2---:R-:W2:Y:S02]  /*3e50*/  SYNCS.PHASECHK.TRANS64.TRYWAIT P0, [R0+URZ+0x90], R3 ;  /* 0x00009003000075a7 */ /* 0x004ea400080011ff */
[----:B--2---:R-:W-:Y:S05]  /*3e60*/  @!P0 BRA `(.L_x_68) ;  /* 0x0000004800348947 */ /* 0x004fea0003800000 */
.L_x_158:
[----:B------:R-:W-:Y:S01]  /*3e70*/  ISETP.GE.AND P0, PT, R26, 0x1, PT ;  /* 0x000000011a00780c */ /* 0x000fe20003f06270 */
[----:B------:R-:W3:Y:S01]  /*3e80*/  LDS.128 R28, [R28+0x120] ;  /* 0x000120001c1c7984 */ /* 0x000ee20000000c00 */
[----:B--2---:R-:W-:Y:S01]  /*3e90*/  VIADD R0, R0, 0xa0 ;  /* 0x000000a000007836 */ /* 0x004fe20000000000 */
[----:B------:R-:W-:Y:S01]  /*3ea0*/  @!PT LDS RZ, [RZ] ;  /* 0x00000000fffff984 */ /* 0x000fe20000000800 */
[----:B------:R-:W-:Y:S01]  /*3eb0*/  @!PT LDS RZ, [RZ] ;  /* 0x00000000fffff984 */ /* 0x000fe20000000800 */
[----:B------:R-:W-:Y:S01]  /*3ec0*/  @!PT LDS RZ, [RZ] ;  /* 0x00000000fffff984 */ /* 0x000fe20000000800 */
[----:B------:R-:W-:Y:S01]  /*3ed0*/  @!PT LDS RZ, [RZ] ;  /* 0x00000000fffff984 */ /* 0x000fe20000000800 */
[----:B------:R2:W-:Y:S06]  /*3ee0*/  MEMBAR.ALL.CTA ;  /* 0x0000000000007992 */ /* 0x0005ec0000008000 */
[----:B--2---:R-:W2:Y:S01]  /*3ef0*/  FENCE.VIEW.ASYNC.S ;  /* 0x00000000000073c6 */ /* 0x004ea20000000000 */
[----:B------:R-:W-:Y:S04]  /*3f00*/  PRMT R0, RZ, 0x654, R0 ;  /* 0x00000654ff007816 */ /* 0x000fe80000000000 */
[----:B--2---:R2:W-:Y:S01]  /*3f10*/  SYNCS.ARRIVE.TRANS64.RED.A1T0 RZ, [R0+URZ], RZ ;  /* 0x000000ff00ff79a7 */ /* 0x0045e200081004ff */
[----:B---3--:R-:W-:Y:S11]  /*3f20*/  LOP3.LUT P3, RZ, R30, 0x1, RZ, 0xc0, !PT ;  /* 0x000000011eff7812 */ /* 0x008ff6000786c0ff */
[----:B------:R-:W-:Y:S02]  /*3f30*/  @!UPT UIADD3 URZ, UPT, UPT, URZ, URZ, URZ ;  /* 0x000000fffffff290 */ /* 0x000fe4000fffe0ff */
[----:B------:R-:W-:Y:S02]  /*3f40*/  @P3 MOV R13, R28 ;  /* 0x0000001c000d3202 */ /* 0x000fe40000000f00 */
[----:B------:R-:W-:Y:S01]  /*3f50*/  @P3 LOP3.LUT R8, R29, 0xffff, RZ, 0xc0, !PT ;  /* 0x0000ffff1d083812 */ /* 0x000fe200078ec0ff */
[----:B--2---:R-:W-:Y:S06]  /*3f60*/  @!P0 BRA `(.L_x_69) ;  /* 0x0000000000a48947 */ /* 0x004fec0003800000 */
[----:B-1---5:R-:W-:Y:S01]  /*3f70*/  IMAD.HI.U32 R33, R22, R7, RZ ;  /* 0x0000000716217227 */ /* 0x022fe200078e00ff */
[----:B------:R-:W-:Y:S02]  /*3f80*/  ISETP.NE.AND P0, PT, R6, 0x1, PT ;  /* 0x000000010600780c */ /* 0x000fe40003f05270 */
[----:B------:R-:W-:Y:S01]  /*3f90*/  ISETP.NE.AND P2, PT, R26, 0x1, PT ;  /* 0x000000011a00780c */ /* 0x000fe20003f45270 */
[----:B----4-:R-:W-:Y:S01]  /*3fa0*/  IMAD.HI.U32 R34, R19, R16, RZ ;  /* 0x0000001013227227 */ /* 0x010fe200078e00ff */
[----:B------:R-:W-:Y:S02]  /*3fb0*/  SHF.R.U32.HI R33, RZ, R18, R33 ;  /* 0x00000012ff217219 */ /* 0x000fe40000011621 */
[----:B------:R-:W-:Y:S01]  /*3fc0*/  ISETP.NE.AND P4, PT, R2, 0x1, PT ;  /* 0x000000010200780c */ /* 0x000fe20003f85270 */
[----:B------:R-:W-:Y:S01]  /*3fd0*/  IMAD.HI.U32 R38, R13, R16, RZ ;  /* 0x000000100d267227 */ /* 0x000fe200078e00ff */
[----:B------:R-:W-:Y:S02]  /*3fe0*/  SHF.R.U32.HI R34, RZ, R17, R34 ;  /* 0x00000011ff227219 */ /* 0x000fe40000011622 */
[----:B------:R-:W-:Y:S01]  /*3ff0*/  SEL R3, R22, R33, !P0 ;  /* 0x0000002116037207 */ /* 0x000fe20004000000 */
[C---:B------:R-:W-:Y:S01]  /*4000*/  IMAD.HI.U32 R33, R8.reuse, R7, RZ ;  /* 0x0000000708217227 */ /* 0x040fe200078e00ff */
[----:B------:R-:W-:Y:S02]  /*4010*/  SEL R11, R19, R34, !P4 ;  /* 0x00000022130b7207 */ /* 0x000fe40006000000 */
[----:B------:R-:W-:Y:S01]  /*4020*/  SHF.R.U32.HI R38, RZ, R17, R38 ;  /* 0x00000011ff267219 */ /* 0x000fe20000011626 */
[----:B------:R-:W-:Y:S01]  /*4030*/  IMAD.HI.U32 R40, R3, R4, RZ ;  /* 0x0000000403287227 */ /* 0x000fe200078e00ff */
[----:B------:R-:W-:Y:S03]  /*4040*/  SHF.R.U32.HI R33, RZ, R18, R33 ;  /* 0x00000012ff217219 */ /* 0x000fe60000011621 */
[----:B------:R-:W-:Y:S01]  /*4050*/  IMAD.HI.U32 R34, R11, R4, RZ ;  /* 0x000000040b227227 */ /* 0x000fe200078e00ff */
[----:B------:R-:W-:Y:S02]  /*4060*/  @P2 SHF.R.U32.HI R3, RZ, R5, R40 ;  /* 0x00000005ff032219 */ /* 0x000fe40000011628 */
[----:B------:R-:W-:Y:S02]  /*4070*/  SEL R9, R8, R33, !P0 ;  /* 0x0000002108097207 */ /* 0x000fe40004000000 */
[----:B------:R-:W-:Y:S01]  /*4080*/  @P2 SHF.R.U32.HI R11, RZ, R5, R34 ;  /* 0x00000005ff0b2219 */ /* 0x000fe20000011622 */
[C---:B------:R-:W-:Y:S01]  /*4090*/  IMAD R10, R26.reuse, R3, RZ ;  /* 0x000000031a0a7224 */ /* 0x040fe200078e02ff */
[----:B------:R-:W-:Y:S01]  /*40a0*/  SEL R3, R13, R38, !P4 ;  /* 0x000000260d037207 */ /* 0x000fe20006000000 */
[C---:B------:R-:W-:Y:S03]  /*40b0*/  IMAD.HI.U32 R14, R9.reuse, R4, RZ ;  /* 0x00000004090e7227 */ /* 0x040fe600078e00ff */
[----:B------:R-:W-:Y:S01]  /*40c0*/  ISETP.GE.AND P0, PT, R9, R10, PT ;  /* 0x0000000a0900720c */ /* 0x000fe20003f06270 */
[C---:B------:R-:W-:Y:S01]  /*40d0*/  IMAD R12, R26.reuse, R11, RZ ;  /* 0x0000000b1a0c7224 */ /* 0x040fe200078e02ff */
[-C--:B------:R-:W-:Y:S04]  /*40e0*/  SHF.R.U32.HI R14, RZ, R5.reuse, R14 ;  /* 0x00000005ff0e7219 */ /* 0x080fe8000001160e */
[----:B------:R-:W-:Y:S02]  /*40f0*/  ISETP.GE.OR P0, PT, R3, R12, P0 ;  /* 0x0000000c0300720c */ /* 0x000fe40000706670 */
[----:B------:R-:W-:Y:S05]  /*4100*/  SEL R15, R9, R14, !P2 ;  /* 0x0000000e090f7207 */ /* 0x000fea0005000000 */
[----:B------:R-:W-:Y:S04]  /*4110*/  IMAD.MOV R14, RZ, RZ, -R15 ;  /* 0x000000ffff0e7224 */ /* 0x000fe800078e0a0f */
[----:B------:R-:W-:Y:S02]  /*4120*/  IMAD R14, R26, R14, R9 ;  /* 0x0000000e1a0e7224 */ /* 0x000fe400078e0209 */
[C---:B------:R-:W-:Y:S05]  /*4130*/  @!P0 IMAD.HI.U32 R10, R3.reuse, R4, RZ ;  /* 0x00000004030a8227 */ /* 0x040fea00078e00ff */
[----:B------:R-:W-:Y:S04]  /*4140*/  @!P0 SHF.R.U32.HI R10, RZ, R5, R10 ;  /* 0x00000005ff0a8219 */ /* 0x000fe8000001160a */
[----:B------:R-:W-:Y:S01]  /*4150*/  @!P0 SEL R0, R3, R10, !P2 ;  /* 0x0000000a03008207 */ /* 0x000fe20005000000 */
[----:B------:R-:W-:Y:S03]  /*4160*/  IMAD.MOV R10, RZ, RZ, -R3 ;  /* 0x000000ffff0a7224 */ /* 0x000fe600078e0a03 */
[----:B------:R-:W-:Y:S01]  /*4170*/  @!P0 IADD3 R15, PT, PT, R15, -R0, RZ ;  /* 0x800000000f0f8210 */ /* 0x000fe20007ffe0ff */
[----:B------:R-:W-:Y:S01]  /*4180*/  @!P0 IMAD R0, R11, R14, R0 ;  /* 0x0000000e0b008224 */ /* 0x000fe200078e0200 */
[----:B------:R-:W-:Y:S01]  /*4190*/  IADD3 R11, PT, PT, -R9, RZ, RZ ;  /* 0x000000ff090b7210 */ /* 0x000fe20007ffe1ff */
[----:B------:R-:W-:Y:S02]  /*41a0*/  IMAD R13, R2, R10, R13 ;  /* 0x0000000a020d7224 */ /* 0x000fe400078e020d */
[----:B------:R-:W-:Y:S02]  /*41b0*/  @!P0 IMAD R9, R15, R26, R3 ;  /* 0x0000001a0f098224 */ /* 0x000fe400078e0203 */
[----:B------:R-:W-:Y:S02]  /*41c0*/  @!P0 IMAD.MOV.U32 R3, RZ, RZ, R0 ;  /* 0x000000ffff038224 */ /* 0x000fe400078e0000 */
[----:B------:R-:W-:Y:S02]  /*41d0*/  IMAD R8, R6, R11, R8 ;  /* 0x0000000b06087224 */ /* 0x000fe400078e0208 */
[----:B------:R-:W-:Y:S02]  /*41e0*/  IMAD R13, R3, R2, R13 ;  /* 0x00000002030d7224 */ /* 0x000fe400078e020d */
[----:B------:R-:W-:Y:S02]  /*41f0*/  IMAD R8, R9, R6, R8 ;  /* 0x0000000609087224 */ /* 0x000fe400078e0208 */
.L_x_69:
[----:B------:R-:W-:Y:S05]  /*4200*/  BRA.U UP1, `(.L_x_70) ;  /* 0x0000000101107547 */ /* 0x000fea000b800000 */
[----:B------:R-:W-:Y:S04]  /*4210*/  MOV R0, UR6 ;  /* 0x0000000600007c02 */ /* 0x000fe80008000f00 */
[----:B------:R-:W-:Y:S04]  /*4220*/  SHF.L.U32 R3, R0, 0x1f, RZ ;  /* 0x0000001f00037819 */ /* 0x000fe800000006ff */
[----:B------:R-:W2:Y:S02]  /*4230*/  SYNCS.PHASECHK.TRANS64.TRYWAIT P0, [UR7+0x88], R3 ;  /* 0x00008803ff0075a7 */ /* 0x000ea40008001107 */
[----:B--2---:R-:W-:Y:S05]  /*4240*/  @!P0 BRA `(.L_x_71) ;  /* 0x0000004400508947 */ /* 0x004fea0003800000 */
.L_x_70:
[----:B------:R-:W-:Y:S02]  /*4250*/  R2UR UR35, R21 ;  /* 0x00000000152372ca */ /* 0x000fe400000e0000 */
[----:B------:R-:W-:Y:S02]  /*4260*/  R2UR UR34, R20 ;  /* 0x00000000142272ca */ /* 0x000fe400000e0000 */
[----:B------:R-:W-:Y:S02]  /*4270*/  ISETP.NE.U32.AND P2, PT, RZ, UR4, PT ;  /* 0x00000004ff007c0c */ /* 0x000fe4000bf45070 */
[----:B------:R-:W-:Y:S02]  /*4280*/  SHF.L.U32 R12, R32, 0x1f, RZ ;  /* 0x0000001f200c7819 */ /* 0x000fe400000006ff */
[----:B------:R-:W-:Y:S05]  /*4290*/  ISETP.NE.AND.EX P2, PT, RZ, UR5, PT, P2 ;  /* 0x00000005ff007c0c */ /* 0x000fea000bf45320 */
[----:B------:R-:W-:Y:S02]  /*42a0*/  USHF.L.U32 UR35, UR35, 0x6, URZ ;  /* 0x0000000623237899 */ /* 0x000fe400080006ff */
[----:B------:R-:W-:Y:S01]  /*42b0*/  USHF.L.U32 UR34, UR34, 0x7, URZ ;  /* 0x0000000722227899 */ /* 0x000fe200080006ff */
[----:B------:R-:W-:Y:S11]  /*42c0*/  BRA.U !UP3, `(.L_x_72) ;  /* 0x000000010b347547 */ /* 0x000ff6000b800000 */
[----:B------:R-:W-:Y:S01]  /*42d0*/  UPLOP3.LUT UP0, UPT, UPT, UPT, UP2, 0x80, 0x8 ;  /* 0x000000000008789c */ /* 0x000fe20003f0f020 */
[----:B--2---:R-:W-:Y:S02]  /*42e0*/  HFMA2 R0, -RZ, RZ, 0, 5.9604644775390625e-08 ;  /* 0x00000001ff007431 */ /* 0x004fe400000001ff */
[----:B------:R-:W-:Y:S03]  /*42f0*/  IMAD.MOV.U32 R59, RZ, RZ, 0x1 ;  /* 0x00000001ff3b7424 */ /* 0x000fe600078e00ff */
[----:B------:R-:W-:Y:S05]  /*4300*/  PLOP3.LUT P0, PT, PT, PT, UP0, 0x80, 0x8 ;  /* 0x000000000008781c */ /* 0x000fea0003f0f008 */
[----:B------:R-:W2:Y:S01]  /*4310*/  @UP0 LDCU.64 UR10, c[0x0][0x888] ;  /* 0x00011100ff0a07ac */ /* 0x000ea20008000a00 */
[----:B------:R-:W-:Y:S07]  /*4320*/  @UP0 UIMAD UR8, UR36, UR4, URZ ;  /* 0x00000004240802a4 */ /* 0x000fee000f8e02ff */
[----:B------:R-:W-:Y:S01]  /*4330*/  @!P0 PRMT R59, R0, 0x7610, R59 ;  /* 0x00007610003b8816 */ /* 0x000fe2000000003b */
[----:B--2---:R-:W-:Y:S03]  /*4340*/  @UP0 UIMAD.WIDE UR10, UR8, 0x4, UR10 ;  /* 0x00000004080a08a5 */ /* 0x004fe6000f8e020a */
[----:B------:R-:W2:Y:S03]  /*4350*/  @!UP0 LDCU UR8, c[0x0][0x880] ;  /* 0x00011000ff0887ac */ /* 0x000ea60008000800 */
[----:B------:R-:W-:Y:S01]  /*4360*/  IMAD.U32 R10, RZ, RZ, UR10 ;  /* 0x0000000aff0a7e24 */ /* 0x000fe2000f8e00ff */
[----:B------:R-:W-:Y:S05]  /*4370*/  MOV R11, UR11 ;  /* 0x0000000b000b7c02 */ /* 0x000fea0008000f00 */
[----:B-----5:R3:W5:Y:S02]  /*4380*/  @P0 LDG.E R35, desc[UR46][R10.64] ;  /* 0x0000002e0a230981 */ /* 0x020764000c1e1900 */
[----:B--23--:R-:W-:Y:S07]  /*4390*/  @!P0 IMAD.U32 R35, RZ, RZ, UR8 ;  /* 0x00000008ff238e24 */ /* 0x00cfee000f8e00ff */
.L_x_72:
[----:B-----5:R-:W-:Y:S01]  /*43a0*/  @!P2 FSETP.EQ.AND P0, PT, R35, RZ, PT ;  /* 0x000000ff2300a20b */ /* 0x020fe20003f02000 */
[----:B------:R-:W-:Y:S01]  /*43b0*/  @!UPT UIADD3 URZ, UPT, UPT, URZ, URZ, URZ ;  /* 0x000000fffffff290 */ /* 0x000fe2000fffe0ff */
[----:B------:R-:W-:Y:S11]  /*43c0*/  @!P2 BRA `(.L_x_73) ;  /* 0x000000000014a947 */ /* 0x000ff60003800000 */
[----:B------:R-:W-:Y:S02]  /*43d0*/  LOP3.LUT P2, RZ, R59, 0xff, RZ, 0xc0, !PT ;  /* 0x000000ff3bff7812 */ /* 0x000fe4000784c0ff */
[----:B------:R-:W-:Y:S04]  /*43e0*/  PLOP3.LUT P0, PT, PT, PT, UP0, 0x80, 0x8 ;  /* 0x000000000008781c */ /* 0x000fe80003f0f008 */
[----:B------:R-:W-:Y:S07]  /*43f0*/  PLOP3.LUT P0, PT, P0, PT, PT, 0x8, 0x80 ;  /* 0x000000000080781c */ /* 0x000fee000070e170 */
[----:B------:R-:W-:Y:S11]  /*4400*/  @P2 FSETP.EQ.AND P0, PT, R35, RZ, PT ;  /* 0x000000ff2300220b */ /* 0x000ff60003f02000 */
[----:B------:R-:W-:Y:S02]  /*4410*/  @!UPT UIADD3 URZ, UPT, UPT, URZ, URZ, URZ ;  /* 0x000000fffffff290 */ /* 0x000fe4000fffe0ff */
.L_x_73:
[----:B------:R-:W3:Y:S01]  /*4420*/  SYNCS.PHASECHK.TRANS64.TRYWAIT P2, [UR7+0x60], R12 ;  /* 0x0000600cff0075a7 */ /* 0x000ee20008041107 */
[----:B------:R-:W-:Y:S04]  /*4430*/  ELECT P4, URZ, PT ;  /* 0x0000000000ff782f */ /* 0x000fe80003880000 */
[----:B------:R-:W-:Y:S11]  /*4440*/  PLOP3.LUT P4, PT, P0, P4, PT, 0xf2, 0x2f ;  /* 0x00000000002f781c */ /* 0x000ff60000789e72 */
[----:B------:R-:W-:Y:S02]  /*4450*/  @!UPT UIADD3 URZ, UPT, UPT, URZ, URZ, URZ ;  /* 0x000000fffffff290 */ /* 0x000fe4000fffe0ff */
[----:B-1----:R-:W-:Y:S05]  /*4460*/  @!P4 IADD3 R9, P0, PT, R36, 0x580, RZ ;  /* 0x000005802409c810 */ /* 0x002fea0007f1e0ff */
[----:B--2---:R-:W-:Y:S01]  /*4470*/  @!P4 IMAD.X R0, RZ, RZ, R37, P0 ;  /* 0x000000ffff00c224 */ /* 0x004fe200000e0625 */
[----:B---3--:R-:W-:Y:S07]  /*4480*/  @!P2 BRA `(.L_x_74) ;  /* 0x0000004000d8a947 */ /* 0x008fee0003800000 */
.L_x_161:
[----:B------:R-:W-:Y:S01]  /*4490*/  @!P4 R2UR UR8, R0 ;  /* 0x000000000008c2ca */ /* 0x000fe200000e0000 */
[----:B------:R-:W-:Y:S01]  /*44a0*/  VOTEU.ALL UP1, P4 ;  /* 0x0000000000ff7886 */ /* 0x000fe20002020000 */
[----:B------:R-:W-:Y:S01]  /*44b0*/  @!P4 R2UR UR9, R9 ;  /* 0x000000000909c2ca */ /* 0x000fe200000e0000 */
[----:B------:R-:W-:Y:S01]  /*44c0*/  @!P4 IMAD.MOV.U32 R0, RZ, RZ, 0x1000 ;  /* 0x00001000ff00c424 */ /* 0x000fe200078e00ff */
[----:B------:R-:W-:Y:S01]  /*44d0*/  UMOV UR10, 0x0 ;  /* 0x00000000000a7882 */ /* 0x000fe20000000000 */
[----:B------:R-:W-:Y:S01]  /*44e0*/  UMOV UR11, 0x10000000 ;  /* 0x10000000000b7882 */ /* 0x000fe20000000000 */
[----:B------:R-:W-:Y:S01]  /*44f0*/  @!UP1 UIADD3 UR32, UPT, UPT, UR7, 0x200, URZ ;  /* 0x0000020007209890 */ /* 0x000fe2000fffe0ff */
[----:B------:R-:W-:Y:S01]  /*4500*/  @!P4 IADD3 R9, P0, PT, R36, 0x580, RZ ;  /* 0x000005802409c810 */ /* 0x000fe20007f1e0ff */
[----:B------:R-:W-:Y:S05]  /*4510*/  VOTEU.ALL UP1, P4 ;  /* 0x0000000000ff7886 */ /* 0x000fea0002020000 */
[----:B------:R-:W-:Y:S01]  /*4520*/  IMAD.U32 R11, RZ, RZ, UR8 ;  /* 0x00000008ff0b7e24 */ /* 0x000fe2000f8e00ff */
[----:B------:R-:W-:Y:S01]  /*4530*/  UPRMT UR8, UR37, 0x654, UR33 ;  /* 0x0000065425087896 */ /* 0x000fe20008000021 */
[----:B------:R-:W-:Y:S03]  /*4540*/  IMAD.U32 R10, RZ, RZ, UR9 ;  /* 0x00000009ff0a7e24 */ /* 0x000fe6000f8e00ff */
[----:B------:R-:W-:Y:S02]  /*4550*/  @!P4 R2UR UR15, R11 ;  /* 0x000000000b0fc2ca */ /* 0x000fe400000e0000 */
[----:B------:R-:W-:Y:S11]  /*4560*/  @!P4 R2UR UR14, R10 ;  /* 0x000000000a0ec2ca */ /* 0x000ff600000e0000 */
[----:B------:R-:W-:Y:S02]  /*4570*/  @!UPT UIADD3 URZ, UPT, UPT, URZ, URZ, URZ ;  /* 0x000000fffffff290 */ /* 0x000fe4000fffe0ff */
[----:B------:R2:W-:Y:S01]  /*4580*/  @!UP1 UTMALDG.3D [UR32], [UR14], desc[UR10] ;  /* 0x00000a200e0095b4 */ /* 0x0005e20008011000 */
[----:B------:R3:W-:Y:S01]  /*4590*/  @!P4 SYNCS.ARRIVE.TRANS64.RED.A0TR RZ, [UR7+0x40], R0 ;  /* 0x00004000ffffc9a7 */ /* 0x0007e20008300407 */
[----:B------:R-:W-:Y:S01]  /*45a0*/  SYNCS.ARRIVE.TRANS64.RED.A1T0 RZ, [UR8], RZ ;  /* 0x000000ffffff79a7 */ /* 0x000fe20008100408 */
[----:B---3--:R-:W-:Y:S01]  /*45b0*/  @!P4 IMAD.X R0, RZ, RZ, R37, P0 ;  /* 0x000000ffff00c224 */ /* 0x008fe200000e0625 */
[----:B------:R-:W3:Y:S02]  /*45c0*/  SYNCS.PHASECHK.TRANS64.TRYWAIT P2, [UR7+0x68], R12 ;  /* 0x0000680cff0075a7 */ /* 0x000ee40008041107 */
[----:B--23--:R-:W-:Y:S05]  /*45d0*/  @!P2 BRA `(.L_x_75) ;  /* 0x00000040009ca947 */ /* 0x00cfea0003800000 */
.L_x_163:
        /* <DEDUP_REMOVED lines=8> */
[----:B------:R-:W-:Y:S01]  /*4660*/  @!UP1 UIADD3 UR24, UPT, UPT, UR7, 0x1200, URZ ;  /* 0x0000120007189890 */ /* 0x000fe2000fffe0ff */
[----:B------:R-:W-:Y:S01]  /*4670*/  VOTEU.ALL UP1, P4 ;  /* 0x0000000000ff7886 */ /* 0x000fe20002020000 */
[----:B------:R-:W-:Y:S01]  /*4680*/  UMOV UR27, UR35 ;  /* 0x00000023001b7c82 */ /* 0x000fe20008000000 */
[----:B------:R-:W-:Y:S02]  /*4690*/  UMOV UR28, UR36 ;  /* 0x00000024001c7c82 */ /* 0x000fe40008000000 */
[----:B------:R-:W-:Y:S01]  /*46a0*/  IMAD.U32 R11, RZ, RZ, UR8 ;  /* 0x00000008ff0b7e24 */ /* 0x000fe2000f8e00ff */
[----:B------:R-:W-:Y:S01]  /*46b0*/  UPRMT UR8, UR37, 0x654, UR25 ;  /* 0x0000065425087896 */ /* 0x000fe20008000019 */
[----:B------:R-:W-:Y:S02]  /*46c0*/  IMAD.U32 R10, RZ, RZ, UR9 ;  /* 0x00000009ff0a7e24 */ /* 0x000fe4000f8e00ff */
[----:B------:R-:W-:Y:S01]  /*46d0*/  @!P4 IMAD.X R20, RZ, RZ, R37, P0 ;  /* 0x000000ffff14c224 */ /* 0x000fe200000e0625 */
[----:B------:R-:W-:Y:S02]  /*46e0*/  @!P4 R2UR UR15, R11 ;  /* 0x000000000b0fc2ca */ /* 0x000fe400000e0000 */
[----:B------:R-:W-:Y:S11]  /*46f0*/  @!P4 R2UR UR14, R10 ;  /* 0x000000000a0ec2ca */ /* 0x000ff600000e0000 */
[----:B------:R-:W-:Y:S02]  /*4700*/  @!UPT UIADD3 URZ, UPT, UPT, URZ, URZ, URZ ;  /* 0x000000fffffff290 */ /* 0x000fe4000fffe0ff */
[----:B------:R2:W-:Y:S01]  /*4710*/  @!UP1 UTMALDG.3D [UR24], [UR14], desc[UR10] ;  /* 0x00000a180e0095b4 */ /* 0x0005e20008011000 */
[----:B------:R2:W-:Y:S01]  /*4720*/  @!P4 SYNCS.ARRIVE.TRANS64.RED.A0TR RZ, [UR7+0x48], R0 ;  /* 0x00004800ffffc9a7 */ /* 0x0005e20008300407 */
[----:B------:R-:W-:Y:S01]  /*4730*/  SYNCS.ARRIVE.TRANS64.RED.A1T0 RZ, [UR8], RZ ;  /* 0x000000ffffff79a7 */ /* 0x000fe20008100408 */
[----:B------:R-:W3:Y:S02]  /*4740*/  SYNCS.PHASECHK.TRANS64.TRYWAIT P2, [UR7+0x70], R12 ;  /* 0x0000700cff0075a7 */ /* 0x000ee40008041107 */
[----:B--23--:R-:W-:Y:S05]  /*4750*/  @!P2 BRA `(.L_x_76) ;  /* 0x000000400054a947 */ /* 0x00cfea0003800000 */
.L_x_165:
[----:B------:R-:W2:Y:S01]  /*4760*/  LDC.64 R14, c[0x0][0xb10] ;  /* 0x0002c400ff0e7b82 */ /* 0x000ea20000000a00 */
[----:B------:R-:W-:Y:S01]  /*4770*/  @!P4 R2UR UR8, R20 ;  /* 0x000000001408c2ca */ /* 0x000fe200000e0000 */
[----:B------:R-:W-:Y:S01]  /*4780*/  VOTEU.ALL UP1, P4 ;  /* 0x0000000000ff7886 */ /* 0x000fe20002020000 */
[----:B------:R-:W-:Y:S01]  /*4790*/  @!P4 R2UR UR9, R21 ;  /* 0x000000001509c2ca */ /* 0x000fe200000e0000 */
[----:B------:R-:W-:Y:S01]  /*47a0*/  UMOV UR10, 0x0 ;  /* 0x00000000000a7882 */ /* 0x000fe20000000000 */
[----:B------:R-:W-:Y:S03]  /*47b0*/  UMOV UR11, 0x10000000 ;  /* 0x10000000000b7882 */ /* 0x000fe60000000000 */
[----:B------:R-:W3:Y:S01]  /*47c0*/  LDC.64 R10, c[0x0][0xb18] ;  /* 0x0002c600ff0a7b82 */ /* 0x000ee20000000a00 */
[----:B------:R-:W-:Y:S01]  /*47d0*/  @!UP1 UIADD3 UR18, UPT, UPT, UR34, 0x40, URZ ;  /* 0x0000004022129890 */ /* 0x000fe2000fffe0ff */
[----:B------:R-:W-:Y:S01]  /*47e0*/  @P3 SHF.R.U32.HI R24, RZ, 0x10, R29 ;  /* 0x00000010ff183819 */ /* 0x000fe2000001161d */
[----:B------:R-:W-:Y:S01]  /*47f0*/  @!UP1 UIADD3 UR16, UPT, UPT, UR7, 0x2200, URZ ;  /* 0x0000220007109890 */ /* 0x000fe2000fffe0ff */
[----:B------:R-:W-:Y:S01]  /*4800*/  VIADD R27, R27, 0x1 ;  /* 0x000000011b1b7836 */ /* 0x000fe20000000000 */
[----:B------:R-:W-:Y:S03]  /*4810*/  VOTEU.ALL UP1, P4 ;  /* 0x0000000000ff7886 */ /* 0x000fe60002020000 */
[----:B------:R-:W5:Y:S01]  /*4820*/  @!P1 LDC R0, c[0x0][0xb20] ;  /* 0x0002c800ff009b82 */ /* 0x000f620000000800 */
[----:B------:R-:W-:Y:S01]  /*4830*/  UMOV UR19, UR35 ;  /* 0x0000002300137c82 */ /* 0x000fe20008000000 */
[----:B------:R-:W-:Y:S01]  /*4840*/  IMAD.U32 R21, RZ, RZ, UR8 ;  /* 0x00000008ff157e24 */ /* 0x000fe2000f8e00ff */
[----:B------:R-:W-:Y:S05]  /*4850*/  UMOV UR20, UR36 ;  /* 0x0000002400147c82 */ /* 0x000fea0008000000 */
[----:B-1----:R-:W1:Y:S01]  /*4860*/  @!P1 LDC R3, c[0x0][0xb0c] ;  /* 0x0002c300ff039b82 */ /* 0x002e620000000800 */
[----:B------:R-:W-:Y:S01]  /*4870*/  IMAD.U32 R20, RZ, RZ, UR9 ;  /* 0x00000009ff147e24 */ /* 0x000fe2000f8e00ff */
[----:B------:R-:W-:Y:S01]  /*4880*/  UPRMT UR8, UR37, 0x654, UR17 ;  /* 0x0000065425087896 */ /* 0x000fe20008000011 */
[----:B------:R-:W-:Y:S03]  /*4890*/  @!P4 R2UR UR15, R21 ;  /* 0x00000000150fc2ca */ /* 0x000fe600000e0000 */
[----:B------:R-:W-:Y:S01]  /*48a0*/  @!P4 R2UR UR14, R20 ;  /* 0x00000000140ec2ca */ /* 0x000fe200000e0000 */
[----:B------:R-:W-:Y:S11]  /*48b0*/  @!P4 IMAD.MOV.U32 R20, RZ, RZ, 0x1000 ;  /* 0x00001000ff14c424 */ /* 0x000ff600078e00ff */
[----:B------:R-:W-:Y:S01]  /*48c0*/  @!UPT UIADD3 URZ, UPT, UPT, URZ, URZ, URZ ;  /* 0x000000fffffff290 */ /* 0x000fe2000fffe0ff */
[----:B------:R1:W-:Y:S01]  /*48d0*/  @!UP1 UTMALDG.3D [UR16], [UR14], desc[UR10] ;  /* 0x00000a100e0095b4 */ /* 0x0003e20008011000 */
[----:B------:R1:W-:Y:S02]  /*48e0*/  @!P4 SYNCS.ARRIVE.TRANS64.RED.A0TR RZ, [UR7+0x50], R20 ;  /* 0x00005014ffffc9a7 */ /* 0x0003e40008300407 */
[----:B-1----:R-:W-:Y:S01]  /*48f0*/  @!P1 ISETP.NE.AND P2, PT, R3, 0x1, PT ;  /* 0x000000010300980c */ /* 0x002fe20003f45270 */
[C---:B--2---:R-:W-:Y:S01]  /*4900*/  @!P1 IMAD.HI.U32 R14, R13.reuse, R14, RZ ;  /* 0x0000000e0d0e9227 */ /* 0x044fe200078e00ff */
[----:B---3--:R-:W-:Y:S03]  /*4910*/  @!P1 ISETP.NE.AND P0, PT, R10, 0x1, PT ;  /* 0x000000010a00980c */ /* 0x008fe60003f05270 */
[C---:B------:R-:W-:Y:S01]  /*4920*/  @!P1 IMAD.HI.U32 R11, R8.reuse, R11, RZ ;  /* 0x0000000b080b9227 */ /* 0x040fe200078e00ff */
[----:B------:R-:W-:Y:S04]  /*4930*/  @!P1 SHF.R.U32.HI R14, RZ, R15, R14 ;  /* 0x0000000fff0e9219 */ /* 0x000fe8000001160e */
[----:B-----5:R-:W-:Y:S01]  /*4940*/  @!P1 SHF.R.U32.HI R9, RZ, R0, R11 ;  /* 0x00000000ff099219 */ /* 0x020fe2000001160b */
[----:B------:R-:W-:Y:S01]  /*4950*/  SYNCS.ARRIVE.TRANS64.RED.A1T0 RZ, [UR8], RZ ;  /* 0x000000ffffff79a7 */ /* 0x000fe20008100408 */
[----:B------:R-:W-:Y:S02]  /*4960*/  @!P1 SEL R14, R13, R14, !P2 ;  /* 0x0000000e0d0e9207 */ /* 0x000fe40005000000 */
[----:B------:R-:W-:Y:S01]  /*4970*/  @!P1 SEL R9, R8, R9, !P0 ;  /* 0x0000000908099207 */ /* 0x000fe20004000000 */
[----:B------:R-:W1:Y:S04]  /*4980*/  SYNCS.PHASECHK.TRANS64.TRYWAIT P5, [UR7+0x78], R12 ;  /* 0x0000780cff0075a7 */ /* 0x000e6800080a1107 */
[----:B------:R-:W-:Y:S02]  /*4990*/  @!P1 IMAD.IADD R0, R9, 0x1, -R14 ;  /* 0x0000000109009824 */ /* 0x000fe400078e0a0e */
[----:B------:R-:W-:Y:S02]  /*49a0*/  @!P1 IMAD.IADD R9, R14, 0x1, -R9 ;  /* 0x000000010e099824 */ /* 0x000fe400078e0a09 */
[----:B------:R-:W-:Y:S02]  /*49b0*/  @!P1 IMAD R13, R0, R3, R13 ;  /* 0x00000003000d9224 */ /* 0x000fe400078e020d */
[----:B------:R-:W-:Y:S01]  /*49c0*/  @!P1 IMAD R8, R9, R10, R8 ;  /* 0x0000000a09089224 */ /* 0x000fe200078e0208 */
[----:B-1----:R-:W-:Y:S06]  /*49d0*/  @!P5 BRA `(.L_x_77) ;  /* 0x0000003c00ccd947 */ /* 0x002fec0003800000 */
.L_x_167:
[----:B-1----:R-:W-:Y:S01]  /*49e0*/  @!P4 IADD3 R3, P0, PT, R36, 0x580, RZ ;  /* 0x000005802403c810 */ /* 0x002fe20007f1e0ff */
[----:B------:R-:W-:Y:S01]  /*49f0*/  VOTEU.ALL UP1, P4 ;  /* 0x0000000000ff7886 */ /* 0x000fe20002020000 */
[----:B------:R-:W-:Y:S01]  /*4a00*/  UMOV UR18, 0x0 ;  /* 0x0000000000127882 */ /* 0x000fe20000000000 */
[----:B------:R-:W-:Y:S01]  /*4a10*/  UMOV UR19, 0x10000000 ;  /* 0x1000000000137882 */ /* 0x000fe20000000000 */
[----:B------:R-:W-:Y:S01]  /*4a20*/  @!P4 R2UR UR9, R3 ;  /* 0x000000000309c2ca */ /* 0x000fe200000e0000 */
[----:B------:R-:W-:Y:S01]  /*4a30*/  @!P4 IMAD.X R0, RZ, RZ, R37, P0 ;  /* 0x000000ffff00c224 */ /* 0x000fe200000e0625 */
[----:B------:R-:W-:Y:S01]  /*4a40*/  @!UP1 UIADD3 UR10, UPT, UPT, UR34, 0x60, URZ ;  /* 0x00000060220a9890 */ /* 0x000fe2000fffe0ff */
[----:B------:R-:W-:Y:S01]  /*4a50*/  ISETP.NE.AND P0, PT, R27, 0x2, PT ;  /* 0x000000021b00780c */ /* 0x000fe20003f05270 */
[----:B------:R-:W-:Y:S01]  /*4a60*/  UMOV UR11, UR35 ;  /* 0x00000023000b7c82 */ /* 0x000fe20008000000 */
[----:B------:R-:W-:Y:S01]  /*4a70*/  UMOV UR12, UR36 ;  /* 0x00000024000c7c82 */ /* 0x000fe20008000000 */
[----:B------:R-:W-:Y:S01]  /*4a80*/  @!P4 R2UR UR8, R0 ;  /* 0x000000000008c2ca */ /* 0x000fe200000e0000 */
[----:B------:R-:W-:Y:S01]  /*4a90*/  IMAD.IADD R20, R8, 0x1, R58 ;  /* 0x0000000108147824 */ /* 0x000fe200078e023a */
[----:B------:R-:W-:Y:S01]  /*4aa0*/  @P3 R2UR UR36, R24 ;  /* 0x00000000182432ca */ /* 0x000fe200000e0000 */
[----:B------:R-:W-:Y:S01]  /*4ab0*/  IMAD.IADD R21, R13, 0x1, R60 ;  /* 0x000000010d157824 */ /* 0x000fe200078e023c */
[----:B------:R-:W-:Y:S02]  /*4ac0*/  SEL R0, RZ, 0x1, P0 ;  /* 0x00000001ff007807 */ /* 0x000fe40000000000 */
[----:B------:R-:W-:Y:S01]  /*4ad0*/  LOP3.LUT R32, R32, 0x1, RZ, 0x3c, !PT ;  /* 0x0000000120207812 */ /* 0x000fe200078e3cff */
[----:B------:R-:W-:Y:S01]  /*4ae0*/  IMAD.U32 R10, RZ, RZ, UR9 ;  /* 0x00000009ff0a7e24 */ /* 0x000fe2000f8e00ff */
[----:B------:R-:W-:Y:S01]  /*4af0*/  @!UP1 UIADD3 UR9, UPT, UPT, UR7, 0x58, URZ ;  /* 0x0000005807099890 */ /* 0x000fe2000fffe0ff */
[----:B------:R-:W-:Y:S02]  /*4b00*/  LOP3.LUT R25, R25, R0, RZ, 0x3c, !PT ;  /* 0x0000000019197212 */ /* 0x000fe400078e3cff */
[----:B------:R-:W-:Y:S02]  /*4b10*/  SEL R27, R27, RZ, P0 ;  /* 0x000000ff1b1b7207 */ /* 0x000fe40000000000 */
[----:B------:R-:W-:Y:S01]  /*4b20*/  IMAD.U32 R11, RZ, RZ, UR8 ;  /* 0x00000008ff0b7e24 */ /* 0x000fe2000f8e00ff */
[----:B------:R-:W-:Y:S01]  /*4b30*/  @!P4 R2UR UR14, R10 ;  /* 0x000000000a0ec2ca */ /* 0x000fe200000e0000 */
[----:B------:R-:W-:Y:S01]  /*4b40*/  @!UP1 UIADD3 UR8, UPT, UPT, UR7, 0x3200, URZ ;  /* 0x0000320007089890 */ /* 0x000fe2000fffe0ff */
[----:B------:R-:W-:Y:S02]  /*4b50*/  VOTEU.ALL UP1, P4 ;  /* 0x0000000000ff7886 */ /* 0x000fe40002020000 */
[----:B------:R-:W-:Y:S11]  /*4b60*/  @!P4 R2UR UR15, R11 ;  /* 0x000000000b0fc2ca */ /* 0x000ff600000e0000 */
[----:B------:R-:W-:Y:S02]  /*4b70*/  @!UPT UIADD3 URZ, UPT, UPT, URZ, URZ, URZ ;  /* 0x000000fffffff290 */ /* 0x000fe4000fffe0ff */
[----:B------:R2:W-:Y:S01]  /*4b80*/  @!UP1 UTMALDG.3D [UR8], [UR14], desc[UR18] ;  /* 0x000012080e0095b4 */ /* 0x0005e20008011000 */
[----:B------:R2:W-:Y:S01]  /*4b90*/  @!P4 SYNCS.ARRIVE.TRANS64.RED.A0TR RZ, [UR7+0x58], R23 ;  /* 0x00005817ffffc9a7 */ /* 0x0005e20008300407 */
[----:B------:R-:W-:Y:S01]  /*4ba0*/  UPLOP3.LUT UP1, UPT, UPT, UPT, UPT, 0x80, 0x8 ;  /* 0x000000000008789c */ /* 0x000fe20003f2f070 */
[----:B------:R-:W-:Y:S01]  /*4bb0*/  SYNCS.ARRIVE.TRANS64.RED.A1T0 RZ, [UR13], RZ ;  /* 0x000000ffffff79a7 */ /* 0x000fe2000810040d */
[----:B------:R-:W-:Y:S09]  /*4bc0*/  @P3 BRA `(.L_x_78) ;  /* 0xfffffff000943947 */ /* 0x000ff2000383ffff */
[----:B------:R-:W-:-:S04]  /*4bd0*/  SHF.L.U32 R3, R32, 0x1f, RZ ;  /* 0x0000001f20037819 */ /* 0x000fc800000006ff */
[----:B------:R-:W1:Y:S02]  /*4be0*/  SYNCS.PHASECHK.TRANS64.TRYWAIT P0, [UR7+0x60], R3 ;  /* 0x00006003ff0075a7 */ /* 0x000e640008001107 */
[----:B-1----:R-:W-:Y:S05]  /*4bf0*/  @!P0 BRA `(.L_x_79) ;  /* 0x0000003c005c8947 */ /* 0x002fea0003800000 */
.L_x_169:
[----:B------:R-:W3:Y:S02]  /*4c00*/  SYNCS.PHASECHK.TRANS64.TRYWAIT P0, [UR7+0x68], R3 ;  /* 0x00006803ff0075a7 */ /* 0x000ee40008001107 */
[----:B---3--:R-:W-:Y:S05]  /*4c10*/  @!P0 BRA `(.L_x_80) ;  /* 0x0000003c006c8947 */ /* 0x008fea0003800000 */
.L_x_171:
[----:B------:R-:W3:Y:S02]  /*4c20*/  SYNCS.PHASECHK.TRANS64.TRYWAIT P0, [UR7+0x70], R3 ;  /* 0x00007003ff0075a7 */ /* 0x000ee40008001107 */
[----:B---3--:R-:W-:Y:S05]  /*4c30*/  @!P0 BRA `(.L_x_81) ;  /* 0x0000003c007c8947 */ /* 0x008fea0003800000 */
.L_x_173:
[----:B-1----:R-:W-:-:S07]  /*4c40*/  MOV R0, UR7 ;  /* 0x0000000700007c02 */ /* 0x002fce0008000f00 */
.L_x_82:
[----:B-1----:R-:W-:-:S04]  /*4c50*/  SHF.L.U32 R3, R32, 0x1f, RZ ;  /* 0x0000001f20037819 */ /* 0x002fc800000006ff */
[----:B------:R1:W3:Y:S03]  /*4c60*/  SYNCS.PHASECHK.TRANS64.TRYWAIT P0, [R0+URZ+0x78], R3 ;  /* 0x00007803000075a7 */ /* 0x0002e600080011ff */
[----:B---3--:R-:W-:Y:S05]  /*4c70*/  @!P0 NANOSLEEP.SYNCS 0x989680 ;  /* 0x009896800000895d */ /* 0x008fea0003900000 */
[----:B------:R-:W3:Y:S02]  /*4c80*/  @!P0 SYNCS.PHASECHK.TRANS64 P0, [R0+URZ+0x78], R3 ;  /* 0x00007803000085a7 */ /* 0x000ee400080010ff */
[----:B--23--:R-:W-:Y:S05]  /*4c90*/  @P0 EXIT ;  /* 0x000000000000094d */ /* 0x00cfea0003800000 */
[----:B------:R-:W-:Y:S05]  /*4ca0*/  BRA `(.L_x_82) ;  /* 0xfffffffc00e87947 */ /* 0x000fea000383ffff */
.L_x_67:
[----:B------:R-:W-:-:S06]  /*4cb0*/  UISETP.GE.AND UP1, UPT, UR8, 0x4, UPT ;  /* 0x000000040800788c */ /* 0x000fcc000bf26270 */
[----:B------:R-:W-:-:S13]  /*4cc0*/  PLOP3.LUT P0, PT, PT, PT, UP1, 0x80, 0x8 ;  /* 0x000000000008781c */ /* 0x000fda0003f0f018 */
[----:B------:R-:W-:Y:S05]  /*4cd0*/  @!P0 EXIT ;  /* 0x000000000000894d */ /* 0x000fea0003800000 */
[----:B------:R-:W-:Y:S01]  /*4ce0*/  BAR.SYNC.DEFER_BLOCKING 0x6, 0xa0 ;  /* 0x0182800000007b1d */ /* 0x000fe20000010000 */
[C---:B------:R-:W-:Y:S01]  /*4cf0*/  IMAD.SHL.U32 R7, R72.reuse, 0x20, RZ ;  /* 0x0000002048077824 */ /* 0x040fe200078e00ff */
[----:B------:R-:W-:Y:S01]  /*4d00*/  SHF.R.U32.HI R0, RZ, 0x1, R72 ;  /* 0x00000001ff007819 */ /* 0x000fe20000011648 */
[C---:B------:R-:W-:Y:S01]  /*4d10*/  IMAD.SHL.U32 R64, R72.reuse, 0x10, RZ ;  /* 0x0000001048407824 */ /* 0x040fe200078e00ff */
[C---:B------:R-:W-:Y:S01]  /*4d20*/  LOP3.LUT P0, RZ, R72.reuse, 0x4, RZ, 0xc0, !PT ;  /* 0x0000000448ff7812 */ /* 0x040fe2000780c0ff */
[----:B------:R-:W-:Y:S01]  /*4d30*/  IMAD.U32 R32, R72, 0x10000, RZ ;  /* 0x0001000048207824 */ /* 0x000fe200078e00ff */
[----:B------:R-:W-:Y:S02]  /*4d40*/  UMOV UR48, 0x400 ;  /* 0x0000040000307882 */ /* 0x000fe40000000000 */
[----:B------:R-:W1:Y:S01]  /*4d50*/  LDC R63, c[0x0][0x370] ;  /* 0x0000dc00ff3f7b82 */ /* 0x000e620000000800 */
[----:B------:R-:W-:Y:S01]  /*4d60*/  ULEA UR48, UR37, UR48, 0x18 ;  /* 0x0000003025307291 */ /* 0x000fe2000f8ec0ff */
[----:B------:R-:W-:Y:S01]  /*4d70*/  LOP3.LUT R5, R7, 0xc0, RZ, 0xc0, !PT ;  /* 0x000000c007057812 */ /* 0x000fe200078ec0ff */
[----:B------:R-:W-:Y:S01]  /*4d80*/  IMAD.MOV.U32 R71, RZ, RZ, 0x20 ;  /* 0x00000020ff477424 */ /* 0x000fe200078e00ff */
[----:B------:R-:W-:Y:S01]  /*4d90*/  LOP3.LUT R64, R64, 0x600, RZ, 0xc0, !PT ;  /* 0x0000060040407812 */ /* 0x000fe200078ec0ff */
[----:B------:R-:W-:Y:S01]  /*4da0*/  UIADD3 UR4, UPT, UPT, UR48, 0x200, URZ ;  /* 0x0000020030047890 */ /* 0x000fe2000fffe0ff */
[----:B------:R-:W-:Y:S01]  /*4db0*/  LOP3.LUT R0, R5, 0x8, R0, 0xf8, !PT ;  /* 0x0000000805007812 */ /* 0x000fe200078ef800 */
[----:B------:R-:W-:Y:S01]  /*4dc0*/  IMAD.SHL.U32 R5, R72, 0x4, RZ ;  /* 0x0000000448057824 */ /* 0x000fe200078e00ff */
[----:B------:R-:W2:Y:S01]  /*4dd0*/  LDC R28, c[0x0][0xb0c] ;  /* 0x0002c300ff1c7b82 */ /* 0x000ea20000000800 */
[----:B------:R-:W-:Y:S01]  /*4de0*/  LOP3.LUT R64, R64, 0x20, R7, 0xf8, !PT ;  /* 0x0000002040407812 */ /* 0x000fe200078ef807 */
[----:B------:R-:W-:Y:S01]  /*4df0*/  IMAD.MOV.U32 R70, RZ, RZ, 0x1 ;  /* 0x00000001ff467424 */ /* 0x000fe200078e00ff */
[----:B------:R-:W-:Y:S01]  /*4e00*/  LOP3.LUT R32, R32, 0x600000, RZ, 0xc0, !PT ;  /* 0x0060000020207812 */ /* 0x000fe200078ec0ff */
[----:B------:R-:W-:Y:S01]  /*4e10*/  IMAD.MOV.U32 R30, RZ, RZ, RZ ;  /* 0x000000ffff1e7224 */ /* 0x000fe200078e00ff */
[----:B------:R-:W-:-:S02]  /*4e20*/  LOP3.LUT R5, R0, 0x18, R5, 0x78, !PT ;  /* 0x0000001800057812 */ /* 0x000fc400078e7805 */
[----:B------:R-:W-:Y:S02]  /*4e30*/  CS2R R68, SRZ ;  /* 0x0000000000447805 */ /* 0x000fe4000001ff00 */
[----:B------:R-:W-:Y:S01]  /*4e40*/  LOP3.LUT R64, R64, 0x100, R7, 0xf8, !PT ;  /* 0x0000010040407812 */ /* 0x000fe200078ef807 */
[----:B------:R-:W4:Y:S01]  /*4e50*/  LDC R61, c[0x0][0xb20] ;  /* 0x0002c800ff3d7b82 */ /* 0x000f220000000800 */
[----:B------:R-:W3:Y:S01]  /*4e60*/  LDS R3, [UR48+0x140] ;  /* 0x00014030ff037984 */ /* 0x000ee20008000800 */
[----:B------:R-:W-:Y:S01]  /*4e70*/  LOP3.LUT R72, R72, 0x60, RZ, 0xc0, !PT ;  /* 0x0000006048487812 */ /* 0x000fe200078ec0ff */
[----:B------:R-:W-:Y:S01]  /*4e80*/  IMAD.MOV.U32 R75, RZ, RZ, RZ ;  /* 0x000000ffff4b7224 */ /* 0x000fe200078e00ff */
[----:B------:R-:W-:Y:S01]  /*4e90*/  LOP3.LUT R64, R64, R5, RZ, 0xfc, !PT ;  /* 0x0000000540407212 */ /* 0x000fe200078efcff */
[----:B------:R-:W-:Y:S01]  /*4ea0*/  IMAD.U32 R66, RZ, RZ, UR4 ;  /* 0x00000004ff427e24 */ /* 0x000fe2000f8e00ff */
[----:B------:R-:W-:Y:S01]  /*4eb0*/  SEL R71, R71, 0xffffffe0, !P0 ;  /* 0xffffffe047477807 */ /* 0x000fe20004000000 */
[----:B------:R-:W1:Y:S01]  /*4ec0*/  LDCU.64 UR52, c[0x0][0x348] ;  /* 0x00006900ff3477ac */ /* 0x000e620008000a00 */
[----:B------:R-:W1:Y:S01]  /*4ed0*/  LDC R27, c[0x0][0xb30] ;  /* 0x0002cc00ff1b7b82 */ /* 0x000e620000000800 */
[----:B------:R-:W1:Y:S01]  /*4ee0*/  LDCU.64 UR38, c[0x0][0x888] ;  /* 0x00011100ff2677ac */ /* 0x000e620008000a00 */
[----:B------:R-:W1:Y:S06]  /*4ef0*/  LDCU.64 UR44, c[0x0][0x890] ;  /* 0x00011200ff2c77ac */ /* 0x000e6c0008000a00 */
[----:B------:R-:W1:Y:S01]  /*4f00*/  LDC.64 R56, c[0x0][0xb10] ;  /* 0x0002c400ff387b82 */ /* 0x000e620000000a00 */
[----:B------:R-:W-:Y:S01]  /*4f10*/  UMOV UR49, URZ ;  /* 0x000000ff00317c82 */ /* 0x000fe20008000000 */
[----:B------:R-:W-:-:S06]  /*4f20*/  UMOV UR51, URZ ;  /* 0x000000ff00337c82 */ /* 0x000fcc0008000000 */
[----:B------:R-:W1:Y:S08]  /*4f30*/  LDC.64 R24, c[0x0][0xb18] ;  /* 0x0002c600ff187b82 */ /* 0x000e700000000a00 */
[----:B------:R-:W1:Y:S08]  /*4f40*/  LDC.64 R22, c[0x0][0xb28] ;  /* 0x0002ca00ff167b82 */ /* 0x000e700000000a00 */
[----:B------:R-:W1:Y:S01]  /*4f50*/  LDC.64 R54, c[0x0][0x8b0] ;  /* 0x00022c00ff367b82 */ /* 0x000e620000000a00 */
[----:B---3--:R-:W-:-:S07]  /*4f60*/  IMAD.IADD R32, R3, 0x1, R32 ;  /* 0x0000000103207824 */ /* 0x008fce00078e0220 */
[----:B------:R-:W3:Y:S08]  /*4f70*/  LDC.64 R52, c[0x0][0x8a8] ;  /* 0x00022a00ff347b82 */ /* 0x000ef00000000a00 */
[----:B--2-4-:R-:W1:Y:S02]  /*4f80*/  LDC R62, c[0x0][0x374] ;  /* 0x0000dd00ff3e7b82 */ /* 0x014e640000000800 */
.L_x_126:
[C---:B------:R-:W-:Y:S02]  /*4f90*/  LEA R0, R75.reuse, UR48, 0x3 ;  /* 0x000000304b007c11 */ /* 0x040fe4000f8e18ff */
[----:B------:R-:W-:Y:S02]  /*4fa0*/  SHF.L.U32 R3, R68, 0x1f, RZ ;  /* 0x0000001f44037819 */ /* 0x000fe400000006ff */
[----:B------:R-:W-:Y:S02]  /*4fb0*/  LEA R16, R75, UR48, 0x4 ;  /* 0x000000304b107c11 */ /* 0x000fe4000f8e20ff */
[----:B------:R-:W2:Y:S02]  /*4fc0*/  SYNCS.PHASECHK.TRANS64.TRYWAIT P0, [R0+URZ+0x90], R3 ;  /* 0x00009003000075a7 */ /* 0x000ea400080011ff */
[----:B-12---:R-:W-:Y:S05]  /*4fd0*/  @!P0 BRA `(.L_x_83) ;  /* 0x0000003800ac8947 */ /* 0x006fea0003800000 */
.L_x_174:
[----:B------:R-:W4:Y:S01]  /*4fe0*/  LDC.64 R12, c[0x0][0xb10] ;  /* 0x0002c400ff0c7b82 */ /* 0x000f220000000a00 */
[----:B------:R-:W3:Y:S01]  /*4ff0*/  LDS.128 R16, [R16+0x120] ;  /* 0x0001200010107984 */ /* 0x000ee20000000c00 */
[----:B-1----:R-:W-:Y:S01]  /*5000*/  ISETP.NE.AND P1, PT, R27, 0x1, PT ;  /* 0x000000011b00780c */ /* 0x002fe20003f25270 */
[----:B--2---:R-:W-:Y:S01]  /*5010*/  VIADD R0, R0, 0xa0 ;  /* 0x000000a000007836 */ /* 0x004fe20000000000 */
[----:B------:R-:W-:Y:S04]  /*5020*/  ISETP.GE.AND P0, PT, R26, 0x1, PT ;  /* 0x000000011a00780c */ /* 0x000fe80003f06270 */
[----:B------:R-:W1:Y:S01]  /*5030*/  LDC.64 R10, c[0x0][0xb18] ;  /* 0x0002c600ff0a7b82 */ /* 0x000e620000000a00 */
[----:B------:R-:W-:Y:S01]  /*5040*/  PRMT R0, RZ, 0x654, R0 ;  /* 0x00000654ff007816 */ /* 0x000fe20000000000 */
[----:B------:R-:W-:Y:S01]  /*5050*/  @!PT LDS RZ, [RZ] ;  /* 0x00000000fffff984 */ /* 0x000fe20000000800 */
[----:B------:R-:W-:Y:S01]  /*5060*/  @!PT LDS RZ, [RZ] ;  /* 0x00000000fffff984 */ /* 0x000fe20000000800 */
[----:B------:R-:W-:Y:S01]  /*5070*/  @!PT LDS RZ, [RZ] ;  /* 0x00000000fffff984 */ /* 0x000fe20000000800 */
[----:B------:R-:W-:Y:S01]  /*5080*/  @!PT LDS RZ, [RZ] ;  /* 0x00000000fffff984 */ /* 0x000fe20000000800 */
[----:B------:R2:W-:Y:S06]  /*5090*/  MEMBAR.ALL.CTA ;  /* 0x0000000000007992 */ /* 0x0005ec0000008000 */
[----:B--2---:R-:W2:Y:S01]  /*50a0*/  FENCE.VIEW.ASYNC.S ;  /* 0x00000000000073c6 */ /* 0x004ea20000000000 */
[----:B------:R-:W1:Y:S08]  /*50b0*/  @!P1 LDC R14, c[0x0][0xb20] ;  /* 0x0002c800ff0e9b82 */ /* 0x000e700000000800 */
[----:B------:R-:W1:Y:S01]  /*50c0*/  @!P1 LDC R9, c[0x0][0xb0c] ;  /* 0x0002c300ff099b82 */ /* 0x000e620000000800 */
[----:B--2---:R2:W-:Y:S01]  /*50d0*/  SYNCS.ARRIVE.TRANS64.RED.A1T0 RZ, [R0+URZ], RZ ;  /* 0x000000ff00ff79a7 */ /* 0x0045e200081004ff */
[----:B---3--:R-:W-:Y:S04]  /*50e0*/  LOP3.LUT P4, RZ, R18, 0x1, RZ, 0xc0, !PT ;  /* 0x0000000112ff7812 */ /* 0x008fe8000788c0ff */
[----:B------:R-:W-:Y:S09]  /*50f0*/  P2R R73, PR, RZ, 0x10 ;  /* 0x00000010ff497803 */ /* 0x000ff20000000000 */
[----:B------:R-:W-:Y:S02]  /*5100*/  @P4 MOV R31, R16 ;  /* 0x00000010001f4202 */ /* 0x000fe40000000f00 */
[----:B------:R-:W-:Y:S01]  /*5110*/  @P4 LOP3.LUT R29, R17, 0xffff, RZ, 0xc0, !PT ;  /* 0x0000ffff111d4812 */ /* 0x000fe200078ec0ff */
[----:B--2-4-:R-:W-:Y:S06]  /*5120*/  @!P0 BRA `(.L_x_84) ;  /* 0x0000000000a48947 */ /* 0x014fec0003800000 */
[----:B------:R-:W-:Y:S01]  /*5130*/  IMAD.HI.U32 R36, R62, R25, RZ ;  /* 0x000000193e247227 */ /* 0x000fe200078e00ff */
[----:B------:R-:W-:Y:S02]  /*5140*/  ISETP.NE.AND P0, PT, R24, 0x1, PT ;  /* 0x000000011800780c */ /* 0x000fe40003f05270 */
[----:B------:R-:W-:Y:S01]  /*5150*/  ISETP.NE.AND P2, PT, R26, 0x1, PT ;  /* 0x000000011a00780c */ /* 0x000fe20003f45270 */
[-C--:B------:R-:W-:Y:S01]  /*5160*/  IMAD.HI.U32 R34, R63, R56.reuse, RZ ;  /* 0x000000383f227227 */ /* 0x080fe200078e00ff */
[----:B------:R-:W-:Y:S02]  /*5170*/  SHF.R.U32.HI R37, RZ, R61, R36 ;  /* 0x0000003dff257219 */ /* 0x000fe40000011624 */
[----:B------:R-:W-:Y:S01]  /*5180*/  ISETP.NE.AND P3, PT, R28, 0x1, PT ;  /* 0x000000011c00780c */ /* 0x000fe20003f65270 */
[----:B------:R-:W-:Y:S01]  /*5190*/  IMAD.HI.U32 R40, R29, R25, RZ ;  /* 0x000000191d287227 */ /* 0x000fe200078e00ff */
[----:B------:R-:W-:Y:S02]  /*51a0*/  SHF.R.U32.HI R34, RZ, R57, R34 ;  /* 0x00000039ff227219 */ /* 0x000fe40000011622 */
[----:B------:R-:W-:Y:S01]  /*51b0*/  SEL R3, R62, R37, !P0 ;  /* 0x000000253e037207 */ /* 0x000fe20004000000 */
[----:B------:R-:W-:Y:S01]  /*51c0*/  IMAD.HI.U32 R38, R31, R56, RZ ;  /* 0x000000381f267227 */ /* 0x000fe200078e00ff */
[----:B------:R-:W-:Y:S03]  /*51d0*/  SEL R7, R63, R34, !P3 ;  /* 0x000000223f077207 */ /* 0x000fe60005800000 */
[-C--:B------:R-:W-:Y:S01]  /*51e0*/  IMAD.HI.U32 R34, R3, R22.reuse, RZ ;  /* 0x0000001603227227 */ /* 0x080fe200078e00ff */
[----:B------:R-:W-:Y:S03]  /*51f0*/  SHF.R.U32.HI R38, RZ, R57, R38 ;  /* 0x00000039ff267219 */ /* 0x000fe60000011626 */
[----:B------:R-:W-:Y:S01]  /*5200*/  IMAD.HI.U32 R36, R7, R22, RZ ;  /* 0x0000001607247227 */ /* 0x000fe200078e00ff */
[----:B------:R-:W-:Y:S02]  /*5210*/  @P2 SHF.R.U32.HI R3, RZ, R23, R34 ;  /* 0x00000017ff032219 */ /* 0x000fe40000011622 */
[----:B------:R-:W-:Y:S02]  /*5220*/  SHF.R.U32.HI R34, RZ, R61, R40 ;  /* 0x0000003dff227219 */ /* 0x000fe40000011628 */
[----:B------:R-:W-:Y:S01]  /*5230*/  @P2 SHF.R.U32.HI R7, RZ, R23, R36 ;  /* 0x00000017ff072219 */ /* 0x000fe20000011624 */
[C---:B------:R-:W-:Y:S01]  /*5240*/  IMAD R2, R26.reuse, R3, RZ ;  /* 0x000000031a027224 */ /* 0x040fe200078e02ff */
[----:B------:R-:W-:Y:S02]  /*5250*/  SEL R5, R29, R34, !P0 ;  /* 0x000000221d057207 */ /* 0x000fe40004000000 */
[----:B------:R-:W-:Y:S01]  /*5260*/  SEL R3, R31, R38, !P3 ;  /* 0x000000261f037207 */ /* 0x000fe20005800000 */
[----:B------:R-:W-:Y:S01]  /*5270*/  IMAD R4, R26, R7, RZ ;  /* 0x000000071a047224 */ /* 0x000fe200078e02ff */
[C---:B------:R-:W-:Y:S01]  /*5280*/  ISETP.GE.AND P0, PT, R5.reuse, R2, PT ;  /* 0x000000020500720c */ /* 0x040fe20003f06270 */
[----:B------:R-:W-:Y:S03]  /*5290*/  IMAD.HI.U32 R6, R5, R22, RZ ;  /* 0x0000001605067227 */ /* 0x000fe600078e00ff */
[----:B------:R-:W-:Y:S01]  /*52a0*/  ISETP.GE.OR P0, PT, R3, R4, P0 ;  /* 0x000000040300720c */ /* 0x000fe20000706670 */
[----:B------:R-:W-:Y:S01]  /*52b0*/  IMAD.MOV R4, RZ, RZ, -R3 ;  /* 0x000000ffff047224 */ /* 0x000fe200078e0a03 */
[-C--:B------:R-:W-:Y:S03]  /*52c0*/  SHF.R.U32.HI R6, RZ, R23.reuse, R6 ;  /* 0x00000017ff067219 */ /* 0x080fe60000011606 */
[----:B------:R-:W-:Y:S01]  /*52d0*/  IMAD R31, R28, R4, R31 ;  /* 0x000000041c1f7224 */ /* 0x000fe200078e021f */
[----:B------:R-:W-:Y:S05]  /*52e0*/  SEL R15, R5, R6, !P2 ;  /* 0x00000006050f7207 */ /* 0x000fea0005000000 */
[----:B------:R-:W-:Y:S02]  /*52f0*/  IMAD.MOV R6, RZ, RZ, -R15 ;  /* 0x000000ffff067224 */ /* 0x000fe400078e0a0f */
[C---:B------:R-:W-:Y:S04]  /*5300*/  @!P0 IMAD.HI.U32 R2, R3.reuse, R22, RZ ;  /* 0x0000001603028227 */ /* 0x040fe800078e00ff */
[----:B------:R-:W-:Y:S01]  /*5310*/  IMAD R6, R26, R6, R5 ;  /* 0x000000061a067224 */ /* 0x000fe200078e0205 */
[----:B------:R-:W-:Y:S04]  /*5320*/  @!P0 SHF.R.U32.HI R2, RZ, R23, R2 ;  /* 0x00000017ff028219 */ /* 0x000fe80000011602 */
[----:B------:R-:W-:Y:S02]  /*5330*/  @!P0 SEL R0, R3, R2, !P2 ;  /* 0x0000000203008207 */ /* 0x000fe40005000000 */
[----:B------:R-:W-:Y:S02]  /*5340*/  IADD3 R2, PT, PT, -R5, RZ, RZ ;  /* 0x000000ff05027210 */ /* 0x000fe40007ffe1ff */
[----:B------:R-:W-:Y:S01]  /*5350*/  @!P0 IADD3 R8, PT, PT, R15, -R0, RZ ;  /* 0x800000000f088210 */ /* 0x000fe20007ffe0ff */
[----:B------:R-:W-:Y:S02]  /*5360*/  @!P0 IMAD R0, R7, R6, R0 ;  /* 0x0000000607008224 */ /* 0x000fe400078e0200 */
[----:B------:R-:W-:Y:S02]  /*5370*/  IMAD R29, R24, R2, R29 ;  /* 0x00000002181d7224 */ /* 0x000fe400078e021d */
[----:B------:R-:W-:Y:S02]  /*5380*/  @!P0 IMAD R5, R8, R26, R3 ;  /* 0x0000001a08058224 */ /* 0x000fe400078e0203 */
[----:B------:R-:W-:Y:S04]  /*5390*/  @!P0 IMAD.MOV.U32 R3, RZ, RZ, R0 ;  /* 0x000000ffff038224 */ /* 0x000fe800078e0000 */
[----:B------:R-:W-:Y:S02]  /*53a0*/  IMAD R31, R3, R28, R31 ;  /* 0x0000001c031f7224 */ /* 0x000fe400078e021f */
[----:B------:R-:W-:Y:S07]  /*53b0*/  IMAD R29, R5, R24, R29 ;  /* 0x00000018051d7224 */ /* 0x000fee00078e021d */
.L_x_84:
[----:B-1----:R-:W-:Y:S01]  /*53c0*/  @!P1 ISETP.NE.AND P0, PT, R10, 0x1, PT ;  /* 0x000000010a00980c */ /* 0x002fe20003f05270 */
[----:B------:R-:W-:Y:S01]  /*53d0*/  @!P1 IMAD.HI.U32 R3, R29, R11, RZ ;  /* 0x0000000b1d039227 */ /* 0x000fe200078e00ff */
[----:B------:R-:W-:Y:S01]  /*53e0*/  R2UR UR42, R21 ;  /* 0x00000000152a72ca */ /* 0x000fe200000e0000 */
[----:B------:R-:W-:Y:S01]  /*53f0*/  BSSY.RECONVERGENT B6, `(.L_x_85) ;  /* 0x0000031000067945 */ /* 0x000fe20003800200 */
[----:B------:R-:W-:Y:S01]  /*5400*/  R2UR UR41, R20 ;  /* 0x00000000142972ca */ /* 0x000fe200000e0000 */
[----:B------:R-:W-:Y:S01]  /*5410*/  @!P1 IMAD.HI.U32 R0, R31, R12, RZ ;  /* 0x0000000c1f009227 */ /* 0x000fe200078e00ff */
[----:B------:R-:W-:Y:S02]  /*5420*/  @!P1 SHF.R.U32.HI R2, RZ, R14, R3 ;  /* 0x0000000eff029219 */ /* 0x000fe40000011603 */
[----:B------:R-:W-:Y:S01]  /*5430*/  @!P1 ISETP.NE.AND P2, PT, R9, 0x1, PT ;  /* 0x000000010900980c */ /* 0x000fe20003f45270 */
[----:B------:R-:W-:Y:S01]  /*5440*/  VIADD R75, R75, 0x1 ;  /* 0x000000014b4b7836 */ /* 0x000fe20000000000 */
[----:B------:R-:W-:Y:S02]  /*5450*/  @!P1 SEL R2, R29, R2, !P0 ;  /* 0x000000021d029207 */ /* 0x000fe40004000000 */
[----:B------:R-:W-:Y:S02]  /*5460*/  @!P1 SHF.R.U32.HI R0, RZ, R13, R0 ;  /* 0x0000000dff009219 */ /* 0x000fe40000011600 */
[----:B------:R-:W-:Y:S01]  /*5470*/  LOP3.LUT P0, RZ, R66, 0x1b0, RZ, 0xc0, !PT ;  /* 0x000001b042ff7812 */ /* 0x000fe2000780c0ff */
[----:B------:R-:W-:Y:S01]  /*5480*/  USHF.L.U32 UR42, UR42, 0x6, URZ ;  /* 0x000000062a2a7899 */ /* 0x000fe200080006ff */
[----:B------:R-:W-:Y:S01]  /*5490*/  @!P1 SEL R3, R31, R0, !P2 ;  /* 0x000000001f039207 */ /* 0x000fe20005000000 */
[----:B------:R-:W-:Y:S01]  /*54a0*/  USHF.L.U32 UR41, UR41, 0x7, URZ ;  /* 0x0000000729297899 */ /* 0x000fe200080006ff */
[----:B------:R-:W-:Y:S03]  /*54b0*/  @P4 SHF.R.U32.HI R67, RZ, 0x10, R17 ;  /* 0x00000010ff434819 */ /* 0x000fe60000011611 */
[----:B------:R-:W-:Y:S02]  /*54c0*/  @!P1 IMAD.IADD R0, R2, 0x1, -R3 ;  /* 0x0000000102009824 */ /* 0x000fe400078e0a03 */
[----:B------:R-:W-:Y:S02]  /*54d0*/  @!P1 IMAD.IADD R2, R3, 0x1, -R2 ;  /* 0x0000000103029824 */ /* 0x000fe400078e0a02 */
[----:B------:R-:W-:Y:S02]  /*54e0*/  @!P1 IMAD R31, R0, R9, R31 ;  /* 0x00000009001f9224 */ /* 0x000fe400078e021f */
[----:B------:R-:W-:Y:S01]  /*54f0*/  @!P1 IMAD R29, R2, R10, R29 ;  /* 0x0000000a021d9224 */ /* 0x000fe200078e021d */
[----:B------:R-:W-:Y:S06]  /*5500*/  @!P0 BRA `(.L_x_86) ;  /* 0x00000000007c8947 */ /* 0x000fec0003800000 */
[----:B------:R-:W1:Y:S01]  /*5510*/  LDCU.64 UR8, c[0x4][0x80] ;  /* 0x01001000ff0877ac */ /* 0x000e620008000a00 */
[----:B------:R-:W-:Y:S01]  /*5520*/  MOV R2, 0x0 ;  /* 0x0000000000027802 */ /* 0x000fe20000000f00 */
[----:B------:R-:W-:Y:S02]  /*5530*/  HFMA2 R12, -RZ, RZ, 0, 5.9604644775390625e-08 ;  /* 0x00000001ff0c7431 */ /* 0x000fe400000001ff */
[----:B------:R-:W-:Y:S01]  /*5540*/  IMAD.MOV.U32 R8, RZ, RZ, 0x70 ;  /* 0x00000070ff087424 */ /* 0x000fe200078e00ff */
[----:B------:R2:W3:Y:S01]  /*5550*/  LDC.64 R14, c[0x4][R2] ;  /* 0x01000000020e7b82 */ /* 0x0004e20000000a00 */
[----:B------:R-:W4:Y:S01]  /*5560*/  LDCU.64 UR6, c[0x4][0x88] ;  /* 0x01001100ff0677ac */ /* 0x000f220008000a00 */
[----:B------:R-:W-:Y:S01]  /*5570*/  IMAD.MOV.U32 R13, RZ, RZ, RZ ;  /* 0x000000ffff0d7224 */ /* 0x000fe200078e00ff */
[----:B------:R-:W2:Y:S01]  /*5580*/  LDCU.64 UR4, c[0x4][0x8] ;  /* 0x01000100ff0477ac */ /* 0x000ea20008000a00 */
[----:B-1----:R-:W-:Y:S01]  /*5590*/  MOV R5, UR9 ;  /* 0x0000000900057c02 */ /* 0x002fe20008000f00 */
[----:B------:R-:W-:Y:S01]  /*55a0*/  IMAD.U32 R4, RZ, RZ, UR8 ;  /* 0x00000008ff047e24 */ /* 0x000fe2000f8e00ff */
[----:B----4-:R-:W-:Y:S01]  /*55b0*/  MOV R7, UR7 ;  /* 0x0000000700077c02 */ /* 0x010fe20008000f00 */
[----:B------:R-:W-:Y:S01]  /*55c0*/  IMAD.U32 R6, RZ, RZ, UR6 ;  /* 0x00000006ff067e24 */ /* 0x000fe2000f8e00ff */
[----:B--2---:R-:W-:Y:S01]  /*55d0*/  MOV R11, UR5 ;  /* 0x00000005000b7c02 */ /* 0x004fe20008000f00 */
[----:B------:R-:W-:Y:S02]  /*55e0*/  IMAD.U32 R10, RZ, RZ, UR4 ;  /* 0x00000004ff0a7e24 */ /* 0x000fe4000f8e00ff */
[----:B------:R-:W-:Y:S07]  /*55f0*/  LEPC R20, `(.L_x_87) ;  /* 0x000000001014794e */ /* 0x000fee0000000000 */
[----:B---3-5:R-:W-:Y:S05]  /*5600*/  CALL.ABS.NOINC R14 ;  /* 0x000000000e007343 */ /* 0x028fea0003c00000 */
.L_x_87:
[----:B------:R-:W1:Y:S01]  /*5610*/  LDCU.64 UR8, c[0x4][0x80] ;  /* 0x01001000ff0877ac */ /* 0x000e620008000a00 */
[----:B------:R-:W2:Y:S01]  /*5620*/  LDC.64 R2, c[0x4][R2] ;  /* 0x0100000002027b82 */ /* 0x000ea20000000a00 */
[----:B------:R-:W-:Y:S02]  /*5630*/  HFMA2 R12, -RZ, RZ, 0, 5.9604644775390625e-08 ;  /* 0x00000001ff0c7431 */ /* 0x000fe400000001ff */
[----:B------:R-:W-:Y:S02]  /*5640*/  IMAD.MOV.U32 R8, RZ, RZ, 0x70 ;  /* 0x00000070ff087424 */ /* 0x000fe400078e00ff */
[----:B------:R-:W-:Y:S01]  /*5650*/  IMAD.MOV.U32 R13, RZ, RZ, RZ ;  /* 0x000000ffff0d7224 */ /* 0x000fe200078e00ff */
[----:B------:R-:W3:Y:S01]  /*5660*/  LDCU.64 UR6, c[0x4][0x88] ;  /* 0x01001100ff0677ac */ /* 0x000ee20008000a00 */
[----:B------:R-:W4:Y:S01]  /*5670*/  LDCU.64 UR4, c[0x4][0x8] ;  /* 0x01000100ff0477ac */ /* 0x000f220008000a00 */
[----:B-1----:R-:W-:Y:S02]  /*5680*/  MOV R4, UR8 ;  /* 0x0000000800047c02 */ /* 0x002fe40008000f00 */
[----:B------:R-:W-:Y:S02]  /*5690*/  MOV R5, UR9 ;  /* 0x0000000900057c02 */ /* 0x000fe40008000f00 */
[----:B---3--:R-:W-:Y:S01]  /*56a0*/  MOV R7, UR7 ;  /* 0x0000000700077c02 */ /* 0x008fe20008000f00 */
[----:B------:R-:W-:Y:S01]  /*56b0*/  IMAD.U32 R6, RZ, RZ, UR6 ;  /* 0x00000006ff067e24 */ /* 0x000fe2000f8e00ff */
[----:B----4-:R-:W-:Y:S01]  /*56c0*/  MOV R11, UR5 ;  /* 0x00000005000b7c02 */ /* 0x010fe20008000f00 */
[----:B------:R-:W-:Y:S02]  /*56d0*/  IMAD.U32 R10, RZ, RZ, UR4 ;  /* 0x00000004ff0a7e24 */ /* 0x000fe4000f8e00ff */
[----:B------:R-:W-:Y:S07]  /*56e0*/  LEPC R20, `(.L_x_86) ;  /* 0x000000001014794e */ /* 0x000fee0000000000 */
[----:B--2---:R-:W-:Y:S05]  /*56f0*/  CALL.ABS.NOINC R2 ;  /* 0x0000000002007343 */ /* 0x004fea0003c00000 */
.L_x_86:
[----:B------:R-:W-:Y:S05]  /*5700*/  BSYNC.RECONVERGENT B6 ;  /* 0x0000000000067941 */ /* 0x000fea0003800200 */
.L_x_85:
[----:B------:R-:W-:Y:S01]  /*5710*/  ISETP.NE.U32.AND P4, PT, R54, RZ, PT ;  /* 0x000000ff3600720c */ /* 0x000fe20003f85070 */
[----:B------:R-:W-:Y:S01]  /*5720*/  UISETP.NE.AND UP2, UPT, UR50, URZ, UPT ;  /* 0x000000ff3200728c */ /* 0x000fe2000bf45270 */
[----:B------:R-:W-:Y:S01]  /*5730*/  ISETP.NE.U32.AND P2, PT, RZ, UR38, PT ;  /* 0x00000026ff007c0c */ /* 0x000fe2000bf45070 */
[----:B------:R-:W-:Y:S01]  /*5740*/  UISETP.NE.U32.AND UP1, UPT, UR44, URZ, UPT ;  /* 0x000000ff2c00728c */ /* 0x000fe2000bf25070 */
[----:B------:R-:W-:Y:S01]  /*5750*/  ISETP.NE.AND.EX P4, PT, R55, RZ, PT, P4 ;  /* 0x000000ff3700720c */ /* 0x000fe20003f85340 */
[----:B------:R-:W-:Y:S01]  /*5760*/  UPLOP3.LUT UP0, UPT, UPT, UPT, UPT, 0x40, 0x4 ;  /* 0x000000000004789c */ /* 0x000fe20003f0e870 */
[----:B------:R-:W-:Y:S01]  /*5770*/  ISETP.NE.AND.EX P2, PT, RZ, UR39, PT, P2 ;  /* 0x00000027ff007c0c */ /* 0x000fe2000bf45320 */
[----:B------:R-:W-:Y:S01]  /*5780*/  UISETP.NE.AND.EX UP1, UPT, UR45, URZ, UPT, UP1 ;  /* 0x000000ff2d00728c */ /* 0x000fe2000bf25310 */
[----:B------:R-:W-:Y:S04]  /*5790*/  PLOP3.LUT P1, PT, PT, PT, UP2, 0x80, 0x8 ;  /* 0x000000000008781c */ /* 0x000fe80003f2f028 */
[----:B------:R-:W-:Y:S06]  /*57a0*/  @UP2 UPLOP3.LUT UP0, UPT, UPT, UPT, UP1, 0x80, 0x8 ;  /* 0x000000000008289c */ /* 0x000fec0003f0f010 */
[----:B------:R-:W-:Y:S01]  /*57b0*/  PLOP3.LUT P0, PT, PT, PT, UP0, 0x80, 0x8 ;  /* 0x000000000008781c */ /* 0x000fe20003f0f008 */
[----:B------:R-:W-:Y:S01]  /*57c0*/  @!UPT UIADD3 URZ, UPT, UPT, URZ, URZ, URZ ;  /* 0x000000fffffff290 */ /* 0x000fe2000fffe0ff */
[----:B------:R-:W-:Y:S11]  /*57d0*/  BRA.U !UP1, `(.L_x_88) ;  /* 0x0000000109387547 */ /* 0x000ff6000b800000 */
[----:B------:R-:W-:Y:S01]  /*57e0*/  UISETP.NE.U32.AND UP0, UPT, UR38, URZ, UPT ;  /* 0x000000ff2600728c */ /* 0x000fe2000bf05070 */
[----:B------:R-:W-:Y:S02]  /*57f0*/  HFMA2 R0, -RZ, RZ, 0, 5.9604644775390625e-08 ;  /* 0x00000001ff007431 */ /* 0x000fe400000001ff */
[----:B------:R-:W-:Y:S01]  /*5800*/  IMAD.MOV.U32 R59, RZ, RZ, 0x1 ;  /* 0x00000001ff3b7424 */ /* 0x000fe200078e00ff */
[----:B------:R-:W-:Y:S06]  /*5810*/  UISETP.NE.AND.EX UP0, UPT, UR39, URZ, UPT, UP0 ;  /* 0x000000ff2700728c */ /* 0x000fec000bf05300 */
[----:B------:R-:W-:Y:S05]  /*5820*/  PLOP3.LUT P3, PT, PT, PT, UP0, 0x80, 0x8 ;  /* 0x000000000008781c */ /* 0x000fea0003f6f008 */
[----:B------:R-:W1:Y:S01]  /*5830*/  @UP0 LDCU.64 UR6, c[0x0][0x888] ;  /* 0x00011100ff0607ac */ /* 0x000e620008000a00 */
[----:B------:R-:W-:Y:S07]  /*5840*/  @UP0 UIMAD UR4, UR36, UR44, URZ ;  /* 0x0000002c240402a4 */ /* 0x000fee000f8e02ff */
[----:B------:R-:W-:Y:S01]  /*5850*/  @!P3 PRMT R59, R0, 0x7610, R59 ;  /* 0x00007610003bb816 */ /* 0x000fe2000000003b */
[----:B-1----:R-:W-:Y:S03]  /*5860*/  @UP0 UIMAD.WIDE UR6, UR4, 0x4, UR6 ;  /* 0x00000004040608a5 */ /* 0x002fe6000f8e0206 */
[----:B------:R-:W1:Y:S03]  /*5870*/  @!UP0 LDCU UR4, c[0x0][0x880] ;  /* 0x00011000ff0487ac */ /* 0x000e660008000800 */
[----:B------:R-:W-:Y:S01]  /*5880*/  IMAD.U32 R2, RZ, RZ, UR6 ;  /* 0x00000006ff027e24 */ /* 0x000fe2000f8e00ff */
[----:B------:R-:W-:Y:S05]  /*5890*/  MOV R3, UR7 ;  /* 0x0000000700037c02 */ /* 0x000fea0008000f00 */
[----:B-----5:R2:W5:Y:S02]  /*58a0*/  @P3 LDG.E R35, desc[UR46][R2.64] ;  /* 0x0000002e02233981 */ /* 0x020564000c1e1900 */
[----:B-12---:R-:W-:Y:S02]  /*58b0*/  @!P3 IMAD.U32 R35, RZ, RZ, UR4 ;  /* 0x00000004ff23be24 */ /* 0x006fe4000f8e00ff */
.L_x_88:
[----:B------:R-:W-:Y:S05]  /*58c0*/  @!P4 BRA `(.L_x_89) ;  /* 0x000000000020c947 */ /* 0x000fea0003800000 */
[----:B------:R-:W-:Y:S04]  /*58d0*/  ISETP.NE.U32.AND P3, PT, R52, RZ, PT ;  /* 0x000000ff3400720c */ /* 0x000fe80003f65070 */
[----:B------:R-:W-:Y:S11]  /*58e0*/  ISETP.NE.AND.EX P3, PT, R53, RZ, PT, P3 ;  /* 0x000000ff3500720c */ /* 0x000ff60003f65330 */
[----:B------:R-:W-:Y:S02]  /*58f0*/  @!UPT UIADD3 URZ, UPT, UPT, URZ, URZ, URZ ;  /* 0x000000fffffff290 */ /* 0x000fe4000fffe0ff */
[----:B------:R-:W1:Y:S01]  /*5900*/  @P3 LDC.64 R2, c[0x0][0x8a8] ;  /* 0x00022a00ff023b82 */ /* 0x000e620000000a00 */
[----:B------:R-:W-:Y:S04]  /*5910*/  @P3 IMAD R0, R54, UR36, RZ ;  /* 0x0000002436003c24 */ /* 0x000fe8000f8e02ff */
[----:B-1----:R-:W-:Y:S05]  /*5920*/  @P3 IMAD.WIDE R2, R0, 0x4, R2 ;  /* 0x0000000400023825 */ /* 0x002fea00078e0202 */
[----:B-----5:R1:W5:Y:S02]  /*5930*/  @P3 LDG.E R33, desc[UR46][R2.64] ;  /* 0x0000002e02213981 */ /* 0x020364000c1e1900 */
[----:B-1----:R-:W2:Y:S02]  /*5940*/  @!P3 LDC R33, c[0x0][0x8a0] ;  /* 0x00022800ff21bb82 */ /* 0x002ea40000000800 */
.L_x_89:
[----:B-----5:R-:W-:Y:S01]  /*5950*/  FSETP.NEU.AND P3, PT, R35, RZ, PT ;  /* 0x000000ff2300720b */ /* 0x020fe20003f6d000 */
[----:B------:R-:W-:Y:S01]  /*5960*/  IMAD.SHL.U32 R80, R64, 0x2, RZ ;  /* 0x0000000240507824 */ /* 0x000fe200078e00ff */
[----:B------:R-:W-:Y:S01]  /*5970*/  SEL R7, RZ, 0xffffffff, P2 ;  /* 0xffffffffff077807 */ /* 0x000fe20001000000 */
[----:B------:R-:W-:Y:S01]  /*5980*/  BSSY B1, `(.L_x_90) ;  /* 0x0000036000017945 */ /* 0x000fe20003800000 */
[----:B------:R-:W-:Y:S01]  /*5990*/  @P1 LOP3.LUT P2, RZ, R59, 0xff, RZ, 0xc0, !PT ;  /* 0x000000ff3bff1812 */ /* 0x000fe2000784c0ff */
[----:B------:R-:W-:Y:S01]  /*59a0*/  VIADD R78, R80, UR48 ;  /* 0x00000030504e7c36 */ /* 0x000fe20008000000 */
[----:B------:R-:W-:Y:S01]  /*59b0*/  @P1 SEL R2, RZ, 0xffffffff, P3 ;  /* 0xffffffffff021807 */ /* 0x000fe20001800000 */
[----:B------:R-:W-:Y:S01]  /*59c0*/  IMAD.MOV.U32 R81, RZ, RZ, 0x1 ;  /* 0x00000001ff517424 */ /* 0x000fe200078e00ff */
[----:B------:R-:W-:Y:S01]  /*59d0*/  LOP3.LUT R70, R70, 0x1, RZ, 0x3c, !PT ;  /* 0x0000000146467812 */ /* 0x000fe200078e3cff */
[----:B------:R-:W-:Y:S01]  /*59e0*/  IMAD.MOV.U32 R39, RZ, RZ, RZ ;  /* 0x000000ffff277224 */ /* 0x000fe200078e00ff */
[----:B------:R-:W-:Y:S02]  /*59f0*/  @P0 SEL R2, R7, R2, !P2 ;  /* 0x0000000207020207 */ /* 0x000fe40005000000 */
[----:B------:R-:W-:Y:S02]  /*5a00*/  CS2R R50, SRZ ;  /* 0x0000000000327805 */ /* 0x000fe4000001ff00 */
[----:B------:R-:W-:Y:S02]  /*5a10*/  LEA R79, R30, UR48, 0x3 ;  /* 0x000000301e4f7c11 */ /* 0x000fe4000f8e18ff */
[----:B------:R-:W-:Y:S02]  /*5a20*/  CS2R R48, SRZ ;  /* 0x0000000000307805 */ /* 0x000fe4000001ff00 */
[----:B------:R-:W-:Y:S02]  /*5a30*/  @P1 LOP3.LUT R2, R2, 0x1, RZ, 0xc0, !PT ;  /* 0x0000000102021812 */ /* 0x000fe400078ec0ff */
[----:B------:R-:W-:Y:S02]  /*5a40*/  CS2R R42, SRZ ;  /* 0x00000000002a7805 */ /* 0x000fe4000001ff00 */
[----:B------:R-:W-:Y:S02]  /*5a50*/  SHF.L.U32 R0, R69, 0x1f, RZ ;  /* 0x0000001f45007819 */ /* 0x000fe400000006ff */
[----:B------:R-:W-:Y:S02]  /*5a60*/  CS2R R40, SRZ ;  /* 0x0000000000287805 */ /* 0x000fe4000001ff00 */
[----:B------:R-:W-:Y:S01]  /*5a70*/  ISETP.NE.U32.OR P5, PT, R2, 0x1, !P1 ;  /* 0x000000010200780c */ /* 0x000fe20004fa5470 */
[----:B------:R-:W-:Y:S01]  /*5a80*/  IMAD.IADD R77, R71, 0x1, R78 ;  /* 0x00000001474d7824 */ /* 0x000fe200078e024e */
[----:B------:R-:W-:Y:S02]  /*5a90*/  PLOP3.LUT P2, PT, PT, PT, UP1, 0x80, 0x8 ;  /* 0x000000000008781c */ /* 0x000fe40003f4f018 */
[----:B------:R-:W-:Y:S02]  /*5aa0*/  LEA.HI R5, R30, R30, RZ, 0x1 ;  /* 0x0000001e1e057211 */ /* 0x000fe400078f08ff */
[----:B------:R-:W-:Y:S02]  /*5ab0*/  LOP3.LUT P4, R74, R59, 0xff, RZ, 0xc0, !PT ;  /* 0x000000ff3b4a7812 */ /* 0x000fe4000788c0ff */
[----:B------:R-:W-:Y:S01]  /*5ac0*/  SEL R2, RZ, 0xffffffff, P3 ;  /* 0xffffffffff027807 */ /* 0x000fe20001800000 */
[C---:B------:R-:W-:Y:S01]  /*5ad0*/  IMAD.SHL.U32 R3, R5.reuse, 0x40, RZ ;  /* 0x0000004005037824 */ /* 0x040fe200078e00ff */
[----:B------:R-:W-:Y:S02]  /*5ae0*/  LOP3.LUT R5, R5, 0xffe, RZ, 0xc0, !PT ;  /* 0x00000ffe05057812 */ /* 0x000fe400078ec0ff */
[----:B------:R-:W-:Y:S02]  /*5af0*/  P2R R76, PR, RZ, 0x20 ;  /* 0x00000020ff4c7803 */ /* 0x000fe40000000000 */
[----:B------:R-:W-:Y:S01]  /*5b00*/  @P5 SHF.L.U32 R4, R70, 0x1f, RZ ;  /* 0x0000001f46045819 */ /* 0x000fe200000006ff */
[----:B------:R-:W-:Y:S01]  /*5b10*/  IMAD.IADD R34, R30, 0x1, -R5 ;  /* 0x000000011e227824 */ /* 0x000fe200078e0a05 */
[----:B------:R-:W-:Y:S02]  /*5b20*/  @P2 SEL R2, R7, R2, !P4 ;  /* 0x0000000207022207 */ /* 0x000fe40006000000 */
[----:B------:R-:W1:Y:S01]  /*5b30*/  @P5 SYNCS.PHASECHK.TRANS64.TRYWAIT P1, [UR48+0x40], R4 ;  /* 0x00004004ff0055a7 */ /* 0x000e620008021130 */
[----:B------:R-:W-:Y:S02]  /*5b40*/  LOP3.LUT R3, R3, 0xffffff80, RZ, 0xc0, !PT ;  /* 0xffffff8003037812 */ /* 0x000fe400078ec0ff */
[----:B------:R-:W-:Y:S03]  /*5b50*/  LOP3.LUT R2, R2, 0x1, RZ, 0xc0, !PT ;  /* 0x0000000102027812 */ /* 0x000fe600078ec0ff */
[----:B------:R-:W-:Y:S01]  /*5b60*/  IMAD.IADD R3, R32, 0x1, R3 ;  /* 0x0000000120037824 */ /* 0x000fe200078e0203 */
[----:B------:R-:W-:Y:S03]  /*5b70*/  ISETP.NE.U32.AND P2, PT, R2, 0x1, PT ;  /* 0x000000010200780c */ /* 0x000fe60003f45070 */
[----:B------:R-:W-:Y:S01]  /*5b80*/  IMAD R34, R34, 0x100000, R3 ;  /* 0x0010000022227824 */ /* 0x000fe200078e0203 */
[----:B------:R-:W-:Y:S01]  /*5b90*/  P2R R82, PR, RZ, 0x4 ;  /* 0x00000004ff527803 */ /* 0x000fe20000000000 */
[----:B------:R3:W4:Y:S01]  /*5ba0*/  SYNCS.PHASECHK.TRANS64.TRYWAIT P0, [R79+URZ+0xb0], R0 ;  /* 0x0000b0004f0075a7 */ /* 0x00072200080011ff */
[----:B-1----:R-:W-:Y:S01]  /*5bb0*/  @P5 SEL R81, RZ, 0x1, !P1 ;  /* 0x00000001ff515807 */ /* 0x002fe20004800000 */
[----:B---3--:R-:W-:Y:S06]  /*5bc0*/  @!P5 BRA `(.L_x_91) ;  /* 0x000000000044d947 */ /* 0x008fec0003800000 */
[----:B------:R-:W-:Y:S01]  /*5bd0*/  IMAD.MOV.U32 R50, RZ, RZ, RZ ;  /* 0x000000ffff327224 */ /* 0x000fe200078e00ff */
[----:B------:R-:W-:Y:S01]  /*5be0*/  ISETP.NE.AND P1, PT, R81, RZ, PT ;  /* 0x000000ff5100720c */ /* 0x000fe20003f25270 */
[----:B------:R-:W-:Y:S01]  /*5bf0*/  BSSY B0, `(.L_x_92) ;  /* 0x0000008000007945 */ /* 0x000fe20003800000 */
[----:B------:R-:W-:Y:S02]  /*5c00*/  CS2R R42, SRZ ;  /* 0x00000000002a7805 */ /* 0x000fe4000001ff00 */
[----:B------:R-:W-:Y:S02]  /*5c10*/  CS2R R40, SRZ ;  /* 0x0000000000287805 */ /* 0x000fe4000001ff00 */
[----:B------:R-:W-:Y:S07]  /*5c20*/  CS2R R48, SRZ ;  /* 0x0000000000307805 */ /* 0x000fee000001ff00 */
[----:B------:R-:W-:Y:S05]  /*5c30*/  @P1 BRA `(.L_x_93) ;  /* 0x00000000000c1947 */ /* 0x000fea0003800000 */
[----:B------:R-:W-:Y:S04]  /*5c40*/  SHF.L.U32 R3, R70, 0x1f, RZ ;  /* 0x0000001f46037819 */ /* 0x000fe800000006ff */
[----:B------:R-:W1:Y:S02]  /*5c50*/  SYNCS.PHASECHK.TRANS64.TRYWAIT P1, [UR48+0x40], R3 ;  /* 0x00004003ff0075a7 */ /* 0x000e640008021130 */
[----:B-1----:R-:W-:Y:S05]  /*5c60*/  @!P1 BRA `(.L_x_94) ;  /* 0x0000002c009c9947 */ /* 0x002fea0003800000 */
.L_x_93:
[----:B------:R-:W-:Y:S05]  /*5c70*/  BSYNC B0 ;  /* 0x0000000000007941 */ /* 0x000fea0003800000 */
.L_x_92:
[----:B------:R-:W-:Y:S01]  /*5c80*/  ISETP.NE.AND P1, PT, R82, RZ, PT ;  /* 0x000000ff5200720c */ /* 0x000fe20003f25270 */
[----:B------:R-:W-:Y:S11]  /*5c90*/  HFMA2 R39, -RZ, RZ, 0, 5.9604644775390625e-08 ;  /* 0x00000001ff277431 */ /* 0x000ff600000001ff */
[----:B------:R-:W-:Y:S01]  /*5ca0*/  @!UPT UIADD3 URZ, UPT, UPT, URZ, URZ, URZ ;  /* 0x000000fffffff290 */ /* 0x000fe2000fffe0ff */
[----:B------:R-:W-:Y:S05]  /*5cb0*/  @P1 WARPSYNC.ALL ;  /* 0x0000000000001948 */ /* 0x000fea0003800000 */
[----:B------:R3:W1:Y:S04]  /*5cc0*/  @P1 LDSM.16.M88.4 R40, [R80+UR48+0x200] ;  /* 0x000200305028183b */ /* 0x0006680008000200 */
[----:B------:R3:W1:Y:S02]  /*5cd0*/  @P1 LDSM.16.M88.4 R48, [R77+0x200] ;  /* 0x000200004d30183b */ /* 0x0006640000000200 */
.L_x_91:
[----:B------:R-:W-:Y:S05]  /*5ce0*/  BSYNC B1 ;  /* 0x0000000000017941 */ /* 0x000fea0003800000 */
.L_x_90:
[----:B-1----:R-:W-:Y:S04]  /*5cf0*/  SHF.R.U32.HI R2, RZ, 0x15, R34 ;  /* 0x00000015ff027819 */ /* 0x002fe80000011622 */
[----:B------:R-:W-:Y:S01]  /*5d00*/  LOP3.LUT P1, RZ, R2, 0x3, R65, 0x48, !PT ;  /* 0x0000000302ff7812 */ /* 0x000fe20007824841 */
[----:B------:R-:W-:Y:S01]  /*5d10*/  @!UPT UIADD3 URZ, UPT, UPT, URZ, URZ, URZ ;  /* 0x000000fffffff290 */ /* 0x000fe2000fffe0ff */
[----:B----4-:R-:W-:Y:S11]  /*5d20*/  @P0 BRA `(.L_x_95) ;  /* 0x0000000000080947 */ /* 0x010ff60003800000 */
[----:B------:R-:W1:Y:S02]  /*5d30*/  SYNCS.PHASECHK.TRANS64.TRYWAIT P0, [R79+URZ+0xb0], R0 ;  /* 0x0000b0004f0075a7 */ /* 0x000e6400080011ff */
[----:B-1----:R-:W-:Y:S05]  /*5d40*/  @!P0 BRA `(.L_x_96) ;  /* 0x0000002c007c8947 */ /* 0x002fea0003800000 */
.L_x_95:
[----:B------:R-:W-:Y:S05]  /*5d50*/  @!P1 BRA `(.L_x_97) ;  /* 0x0000000000409947 */ /* 0x000fea0003800000 */
[----:B------:R-:W4:Y:S01]  /*5d60*/  LDCU.64 UR8, c[0x4][0x70] ;  /* 0x01000e00ff0877ac */ /* 0x000f220008000a00 */
[----:B------:R-:W-:Y:S01]  /*5d70*/  MOV R3, 0x0 ;  /* 0x0000000000037802 */ /* 0x000fe20000000f00 */
[----:B------:R-:W-:Y:S02]  /*5d80*/  HFMA2 R12, -RZ, RZ, 0, 5.9604644775390625e-08 ;  /* 0x00000001ff0c7431 */ /* 0x000fe400000001ff */
[----:B------:R-:W-:Y:S02]  /*5d90*/  IMAD.MOV.U32 R8, RZ, RZ, 0x192 ;  /* 0x00000192ff087424 */ /* 0x000fe400078e00ff */
[----:B------:R-:W-:Y:S01]  /*5da0*/  IMAD.MOV.U32 R13, RZ, RZ, RZ ;  /* 0x000000ffff0d7224 */ /* 0x000fe200078e00ff */
[----:B------:R-:W5:Y:S01]  /*5db0*/  LDCU.64 UR6, c[0x4][0x78] ;  /* 0x01000f00ff0677ac */ /* 0x000f620008000a00 */
[----:B------:R-:W1:Y:S01]  /*5dc0*/  LDC.64 R2, c[0x4][R3] ;  /* 0x0100000003027b82 */ /* 0x000e620000000a00 */
[----:B------:R-:W2:Y:S01]  /*5dd0*/  LDCU.64 UR4, c[0x4][0x10] ;  /* 0x01000200ff0477ac */ /* 0x000ea20008000a00 */
[----:B----4-:R-:W-:Y:S01]  /*5de0*/  MOV R5, UR9 ;  /* 0x0000000900057c02 */ /* 0x010fe20008000f00 */
[----:B------:R-:W-:Y:S01]  /*5df0*/  IMAD.U32 R4, RZ, RZ, UR8 ;  /* 0x00000008ff047e24 */ /* 0x000fe2000f8e00ff */
[----:B-----5:R-:W-:Y:S01]  /*5e00*/  MOV R7, UR7 ;  /* 0x0000000700077c02 */ /* 0x020fe20008000f00 */
[----:B------:R-:W-:Y:S01]  /*5e10*/  IMAD.U32 R6, RZ, RZ, UR6 ;  /* 0x00000006ff067e24 */ /* 0x000fe2000f8e00ff */
[----:B--2---:R-:W-:Y:S01]  /*5e20*/  MOV R11, UR5 ;  /* 0x00000005000b7c02 */ /* 0x004fe20008000f00 */
[----:B------:R-:W-:Y:S02]  /*5e30*/  IMAD.U32 R10, RZ, RZ, UR4 ;  /* 0x00000004ff0a7e24 */ /* 0x000fe4000f8e00ff */
[----:B------:R-:W-:Y:S07]  /*5e40*/  LEPC R20, `(.L_x_97) ;  /* 0x000000001014794e */ /* 0x000fee0000000000 */
[----:B-1-3--:R-:W-:Y:S05]  /*5e50*/  CALL.ABS.NOINC R2 ;  /* 0x0000000002007343 */ /* 0x00afea0003c00000 */
.L_x_97:
[----:B------:R-:W-:Y:S05]  /*5e60*/  WARPSYNC.ALL ;  /* 0x0000000000007948 */ /* 0x000fea0003800000 */
[----:B------:R-:W-:Y:S01]  /*5e70*/  R2UR UR4, R34 ;  /* 0x00000000220472ca */ /* 0x000fe200000e0000 */
[--C-:B------:R-:W-:Y:S01]  /*5e80*/  HADD2.F32 R20, -RZ, R40.reuse.H0_H0 ;  /* 0x20000028ff147230 */ /* 0x100fe20000004100 */
[----:B------:R-:W-:Y:S01]  /*5e90*/  ISETP.NE.AND P0, PT, R72, RZ, PT ;  /* 0x000000ff4800720c */ /* 0x000fe20003f05270 */
[----:B------:R-:W-:Y:S01]  /*5ea0*/  HADD2.F32 R21, -RZ, R40.H1_H1 ;  /* 0x30000028ff157230 */ /* 0x000fe20000004100 */
[----:B------:R-:W-:Y:S01]  /*5eb0*/  BSSY.RECONVERGENT B0, `(.L_x_98) ;  /* 0x000004c000007945 */ /* 0x000fe20003800200 */
[----:B------:R-:W-:Y:S02]  /*5ec0*/  HADD2.F32 R36, -RZ, R41.H1_H1 ;  /* 0x30000029ff247230 */ /* 0x000fe40000004100 */
[----:B------:R-:W-:Y:S02]  /*5ed0*/  HADD2.F32 R37, -RZ, R43.H0_H0 ;  /* 0x2000002bff257230 */ /* 0x000fe40000004100 */
[----:B------:R-:W-:Y:S04]  /*5ee0*/  HADD2.F32 R38, -RZ, R51.H1_H1 ;  /* 0x30000033ff267230 */ /* 0x000fe80000004100 */
[----:B------:R-:W1:Y:S02]  /*5ef0*/  LDTM.16dp256bit.x4 R4, tmem[UR4] ;  /* 0x00000004000479ee */ /* 0x000e640008120000 */
[C---:B-12---:R-:W-:Y:S01]  /*5f00*/  FMUL R0, R33.reuse, R4 ;  /* 0x0000000421007220 */ /* 0x046fe20000400000 */
[C---:B------:R-:W-:Y:S01]  /*5f10*/  FMUL R2, R33.reuse, R5 ;  /* 0x0000000521027220 */ /* 0x040fe20000400000 */
[C---:B------:R-:W-:Y:S01]  /*5f20*/  FMUL R3, R33.reuse, R6 ;  /* 0x0000000621037220 */ /* 0x040fe20000400000 */
[----:B------:R-:W-:Y:S01]  /*5f30*/  FMUL R7, R33, R7 ;  /* 0x0000000721077220 */ /* 0x000fe20000400000 */
[C---:B------:R-:W-:Y:S01]  /*5f40*/  FFMA R0, R35.reuse, R20, R0 ;  /* 0x0000001423007223 */ /* 0x040fe20000000000 */
[----:B------:R-:W-:Y:S02]  /*5f50*/  HADD2.F32 R20, -RZ, R41.H0_H0 ;  /* 0x20000029ff147230 */ /* 0x000fe40000004100 */
[----:B------:R-:W-:Y:S01]  /*5f60*/  FFMA R2, R35, R21, R2 ;  /* 0x0000001523027223 */ /* 0x000fe20000000002 */
[--C-:B------:R-:W-:Y:S02]  /*5f70*/  HADD2.F32 R21, -RZ, R42.reuse.H0_H0 ;  /* 0x2000002aff157230 */ /* 0x100fe40000004100 */
[C---:B------:R-:W-:Y:S01]  /*5f80*/  FMUL R4, R33.reuse, R8 ;  /* 0x0000000821047220 */ /* 0x040fe20000400000 */
[----:B------:R-:W-:Y:S01]  /*5f90*/  FMUL R5, R33, R9 ;  /* 0x0000000921057220 */ /* 0x000fe20000400000 */
[C---:B------:R-:W-:Y:S01]  /*5fa0*/  FFMA R3, R35.reuse, R20, R3 ;  /* 0x0000001423037223 */ /* 0x040fe20000000003 */
[----:B------:R-:W-:Y:S01]  /*5fb0*/  HADD2.F32 R20, -RZ, R42.H1_H1 ;  /* 0x3000002aff147230 */ /* 0x000fe20000004100 */
[----:B------:R-:W-:Y:S01]  /*5fc0*/  F2FP.F16.F32.PACK_AB R44, R2, R0 ;  /* 0x00000000022c723e */ /* 0x000fe200000000ff */
[C---:B------:R-:W-:Y:S01]  /*5fd0*/  FFMA R7, R35.reuse, R36, R7 ;  /* 0x0000002423077223 */ /* 0x040fe20000000007 */
[----:B------:R-:W-:Y:S01]  /*5fe0*/  FFMA R4, R35, R21, R4 ;  /* 0x0000001523047223 */ /* 0x000fe20000000004 */
[----:B------:R-:W-:Y:S01]  /*5ff0*/  FMUL R6, R33, R10 ;  /* 0x0000000a21067220 */ /* 0x000fe20000400000 */
[----:B------:R-:W-:Y:S02]  /*6000*/  HADD2.F32 R36, -RZ, R43.H1_H1 ;  /* 0x3000002bff247230 */ /* 0x000fe40000004100 */
[----:B------:R-:W-:Y:S01]  /*6010*/  FFMA R5, R35, R20, R5 ;  /* 0x0000001423057223 */ /* 0x000fe20000000005 */
[----:B------:R-:W-:Y:S01]  /*6020*/  FMUL R11, R33, R11 ;  /* 0x0000000b210b7220 */ /* 0x000fe20000400000 */
[----:B------:R-:W-:Y:S01]  /*6030*/  FFMA R6, R35, R37, R6 ;  /* 0x0000002523067223 */ /* 0x000fe20000000006 */
[--C-:B------:R-:W-:Y:S02]  /*6040*/  HADD2.F32 R20, -RZ, R48.reuse.H0_H0 ;  /* 0x20000030ff147230 */ /* 0x100fe40000004100 */
[----:B------:R-:W-:Y:S01]  /*6050*/  FMUL R8, R33, R12 ;  /* 0x0000000c21087220 */ /* 0x000fe20000400000 */
[----:B------:R-:W-:Y:S01]  /*6060*/  FFMA R11, R35, R36, R11 ;  /* 0x00000024230b7223 */ /* 0x000fe2000000000b */
[----:B------:R-:W-:Y:S02]  /*6070*/  HADD2.F32 R36, -RZ, R48.H1_H1 ;  /* 0x30000030ff247230 */ /* 0x000fe40000004100 */
[C---:B------:R-:W-:Y:S01]  /*6080*/  FMUL R9, R33.reuse, R13 ;  /* 0x0000000d21097220 */ /* 0x040fe20000400000 */
[--C-:B------:R-:W-:Y:S02]  /*6090*/  HADD2.F32 R21, -RZ, R49.reuse.H0_H0 ;  /* 0x20000031ff157230 */ /* 0x100fe40000004100 */
[----:B------:R-:W-:Y:S01]  /*60a0*/  FMUL R10, R33, R14 ;  /* 0x0000000e210a7220 */ /* 0x000fe20000400000 */
[C---:B------:R-:W-:Y:S01]  /*60b0*/  FFMA R8, R35.reuse, R20, R8 ;  /* 0x0000001423087223 */ /* 0x040fe20000000008 */
[C---:B------:R-:W-:Y:S01]  /*60c0*/  FFMA R9, R35.reuse, R36, R9 ;  /* 0x0000002423097223 */ /* 0x040fe20000000009 */
[----:B------:R-:W-:Y:S02]  /*60d0*/  HADD2.F32 R20, -RZ, R49.H1_H1 ;  /* 0x30000031ff147230 */ /* 0x000fe40000004100 */
[----:B------:R-:W-:Y:S01]  /*60e0*/  FFMA R10, R35, R21, R10 ;  /* 0x00000015230a7223 */ /* 0x000fe2000000000a */
[C---:B------:R-:W-:Y:S01]  /*60f0*/  FMUL R15, R33.reuse, R15 ;  /* 0x0000000f210f7220 */ /* 0x040fe20000400000 */
[--C-:B------:R-:W-:Y:S02]  /*6100*/  HADD2.F32 R21, -RZ, R50.reuse.H0_H0 ;  /* 0x20000032ff157230 */ /* 0x100fe40000004100 */
[C---:B------:R-:W-:Y:S01]  /*6110*/  FMUL R12, R33.reuse, R16 ;  /* 0x00000010210c7220 */ /* 0x040fe20000400000 */
[----:B------:R-:W-:Y:S02]  /*6120*/  HADD2.F32 R36, -RZ, R50.H1_H1 ;  /* 0x30000032ff247230 */ /* 0x000fe40000004100 */
[C---:B------:R-:W-:Y:S01]  /*6130*/  FMUL R13, R33.reuse, R17 ;  /* 0x00000011210d7220 */ /* 0x040fe20000400000 */
[----:B------:R-:W-:Y:S02]  /*6140*/  HADD2.F32 R37, -RZ, R51.H0_H0 ;  /* 0x20000033ff257230 */ /* 0x000fe40000004100 */
[----:B------:R-:W-:Y:S01]  /*6150*/  FMUL R14, R33, R18 ;  /* 0x00000012210e7220 */ /* 0x000fe20000400000 */
[----:B------:R-:W-:Y:S01]  /*6160*/  FFMA R15, R35, R20, R15 ;  /* 0x00000014230f7223 */ /* 0x000fe2000000000f */
[----:B------:R-:W-:Y:S01]  /*6170*/  FMUL R19, R33, R19 ;  /* 0x0000001321137220 */ /* 0x000fe20000400000 */
[C---:B------:R-:W-:Y:S01]  /*6180*/  FFMA R12, R35.reuse, R21, R12 ;  /* 0x00000015230c7223 */ /* 0x040fe2000000000c */
[C---:B------:R-:W-:Y:S01]  /*6190*/  FFMA R13, R35.reuse, R36, R13 ;  /* 0x00000024230d7223 */ /* 0x040fe2000000000d */
[C---:B------:R-:W-:Y:S01]  /*61a0*/  FFMA R14, R35.reuse, R37, R14 ;  /* 0x00000025230e7223 */ /* 0x040fe2000000000e */
[----:B------:R-:W-:Y:S01]  /*61b0*/  FFMA R19, R35, R38, R19 ;  /* 0x0000002623137223 */ /* 0x000fe20000000013 */
[----:B------:R-:W-:Y:S02]  /*61c0*/  F2FP.F16.F32.PACK_AB R45, R7, R3 ;  /* 0x00000003072d723e */ /* 0x000fe400000000ff */
[----:B------:R-:W-:Y:S02]  /*61d0*/  F2FP.F16.F32.PACK_AB R46, R5, R4 ;  /* 0x00000004052e723e */ /* 0x000fe400000000ff */
[----:B------:R-:W-:Y:S02]  /*61e0*/  F2FP.F16.F32.PACK_AB R47, R11, R6 ;  /* 0x000000060b2f723e */ /* 0x000fe400000000ff */
[----:B------:R-:W-:Y:S02]  /*61f0*/  F2FP.F16.F32.PACK_AB R84, R9, R8 ;  /* 0x000000080954723e */ /* 0x000fe400000000ff */
[----:B------:R-:W-:Y:S01]  /*6200*/  F2FP.F16.F32.PACK_AB R85, R15, R10 ;  /* 0x0000000a0f55723e */ /* 0x000fe200000000ff */
[----:B------:R1:W-:Y:S01]  /*6210*/  STSM.16.M88.4 [R78+0x200], R44 ;  /* 0x0002002c4e007844 */ /* 0x0003e20000000200 */
[----:B------:R-:W-:Y:S02]  /*6220*/  F2FP.F16.F32.PACK_AB R86, R13, R12 ;  /* 0x0000000c0d56723e */ /* 0x000fe400000000ff */
[----:B------:R-:W-:Y:S05]  /*6230*/  F2FP.F16.F32.PACK_AB R87, R19, R14 ;  /* 0x0000000e1357723e */ /* 0x000fea00000000ff */
[----:B------:R1:W-:Y:S01]  /*6240*/  STSM.16.M88.4 [R77+0x200], R84 ;  /* 0x000200544d007844 */ /* 0x0003e20000000200 */
[----:B------:R-:W-:Y:S01]  /*6250*/  @!PT LDS RZ, [RZ] ;  /* 0x00000000fffff984 */ /* 0x000fe20000000800 */
[----:B------:R-:W-:Y:S01]  /*6260*/  @!PT LDS RZ, [RZ] ;  /* 0x00000000fffff984 */ /* 0x000fe20000000800 */
[----:B------:R-:W-:Y:S01]  /*6270*/  @!PT LDS RZ, [RZ] ;  /* 0x00000000fffff984 */ /* 0x000fe20000000800 */
[----:B------:R-:W-:Y:S01]  /*6280*/  @!PT LDS RZ, [RZ] ;  /* 0x00000000fffff984 */ /* 0x000fe20000000800 */
[----:B------:R2:W-:Y:S07]  /*6290*/  MEMBAR.ALL.CTA ;  /* 0x0000000000007992 */ /* 0x0005ee0000008000 */
[----:B--2---:R-:W2:Y:S02]  /*62a0*/  FENCE.VIEW.ASYNC.S ;  /* 0x00000000000073c6 */ /* 0x004ea40000000000 */
[----:B--2---:R-:W-:Y:S06]  /*62b0*/  BAR.SYNC.DEFER_BLOCKING 0x1, 0x80 ;  /* 0x0042000000007b1d */ /* 0x004fec0000010000 */
[----:B------:R-:W-:Y:S05]  /*62c0*/  @P0 BRA `(.L_x_99) ;  /* 0x0000000000280947 */ /* 0x000fea0003800000 */
[----:B------:R-:W-:Y:S02]  /*62d0*/  UIADD3 UR4, UPT, UPT, UR48, 0x200, URZ ;  /* 0x0000020030047890 */ /* 0x000fe4000fffe0ff */
[----:B------:R-:W-:Y:S01]  /*62e0*/  UIADD3 UR6, UP0, UPT, UR52, 0x680, URZ ;  /* 0x0000068034067890 */ /* 0x000fe2000ff1e0ff */
[----:B------:R-:W-:Y:S03]  /*62f0*/  UMOV UR43, UR36 ;  /* 0x00000024002b7c82 */ /* 0x000fe60008000000 */
[----:B------:R-:W-:Y:S01]  /*6300*/  MOV R66, UR4 ;  /* 0x0000000400427c02 */ /* 0x000fe20008000f00 */
[----:B------:R-:W-:Y:S03]  /*6310*/  UIADD3.X UR7, UPT, UPT, URZ, UR53, URZ, UP0, !UPT ;  /* 0x00000035ff077290 */ /* 0x000fe600087fe4ff */
[----:B------:R-:W-:Y:S11]  /*6320*/  R2UR UR40, R66 ;  /* 0x00000000422872ca */ /* 0x000ff600000e0000 */
[----:B------:R-:W-:Y:S02]  /*6330*/  @!UPT UIADD3 URZ, UPT, UPT, URZ, URZ, URZ ;  /* 0x000000fffffff290 */ /* 0x000fe4000fffe0ff */
[----:B------:R2:W-:Y:S01]  /*6340*/  UTMASTG.3D [UR40], [UR6] ;  /* 0x00000028060073b5 */ /* 0x0005e20008010000 */
[----:B------:R0:W-:Y:S01]  /*6350*/  UTMACMDFLUSH ;  /* 0x00000000000079b7 */ /* 0x0001e20000000000 */
[----:B--2---:R-:W-:Y:S04]  /*6360*/  DEPBAR.LE SB0, 0x1 ;  /* 0x000080400000791a */ /* 0x004fe80000000000 */
.L_x_99:
[----:B------:R-:W-:Y:S05]  /*6370*/  BSYNC.RECONVERGENT B0 ;  /* 0x0000000000007941 */ /* 0x000fea0003800200 */
.L_x_98:
[----:B------:R-:W-:Y:S01]  /*6380*/  BAR.SYNC.DEFER_BLOCKING 0x1, 0x80 ;  /* 0x0042000000007b1d */ /* 0x000fe20000010000 */
[----:B------:R-:W-:Y:S01]  /*6390*/  ISETP.NE.AND P1, PT, R76, RZ, PT ;  /* 0x000000ff4c00720c */ /* 0x000fe20003f25270 */
[----:B------:R-:W-:Y:S01]  /*63a0*/  UISETP.NE.AND UP0, UPT, UR49, URZ, UPT ;  /* 0x000000ff3100728c */ /* 0x000fe2000bf05270 */
[----:B------:R-:W-:Y:S11]  /*63b0*/  LEA R3, R39, UR48, 0x3 ;  /* 0x0000003027037c11 */ /* 0x000ff6000f8e18ff */
[----:B------:R-:W-:Y:S01]  /*63c0*/  @P1 SHF.L.U32 R2, R70, 0x1f, RZ ;  /* 0x0000001f46021819 */ /* 0x000fe200000006ff */
[----:B------:R-:W-:Y:S06]  /*63d0*/  BRA.U !UP0, `(.L_x_100) ;  /* 0x0000000108247547 */ /* 0x000fec000b800000 */
[----:B------:R-:W-:Y:S01]  /*63e0*/  IMAD.U32 R5, RZ, RZ, UR51 ;  /* 0x00000033ff057e24 */ /* 0x000fe2000f8e00ff */
[----:B------:R-:W-:Y:S01]  /*63f0*/  MOV R0, UR37 ;  /* 0x0000002500007c02 */ /* 0x000fe20008000f00 */
[----:B------:R-:W-:Y:S03]  /*6400*/  UIADD3 UR51, UPT, UPT, UR51, 0x1, URZ ;  /* 0x0000000133337890 */ /* 0x000fe6000fffe0ff */
[----:B------:R-:W-:Y:S01]  /*6410*/  @P1 LEA R5, R5, UR48, 0x3 ;  /* 0x0000003005051c11 */ /* 0x000fe2000f8e18ff */
[----:B------:R-:W-:Y:S04]  /*6420*/  UISETP.NE.AND UP0, UPT, UR51, 0x4, UPT ;  /* 0x000000043300788c */ /* 0x000fe8000bf05270 */
[----:B------:R-:W-:Y:S01]  /*6430*/  @P1 VIADD R5, R5, 0x60 ;  /* 0x0000006005051836 */ /* 0x000fe20000000000 */
[----:B------:R-:W-:Y:S04]  /*6440*/  USEL UR51, UR51, URZ, UP0 ;  /* 0x000000ff33337287 */ /* 0x000fe80008000000 */
[----:B------:R-:W-:Y:S04]  /*6450*/  @P1 PRMT R0, R0, 0x654, R5 ;  /* 0x0000065400001816 */ /* 0x000fe80000000005 */
[----:B------:R2:W-:Y:S04]  /*6460*/  @P1 SYNCS.ARRIVE.TRANS64.RED.A1T0 RZ, [R0+URZ], RZ ;  /* 0x000000ff00ff19a7 */ /* 0x0005e800081004ff */
.L_x_100:
[----:B------:R-:W4:Y:S01]  /*6470*/  @P1 SYNCS.PHASECHK.TRANS64.TRYWAIT P0, [R3+URZ+0x40], R2 ;  /* 0x00004002030015a7 */ /* 0x000f2200080011ff */
[----:B------:R-:W-:Y:S01]  /*6480*/  BSSY B1, `(.L_x_101) ;  /* 0x0000013000017945 */ /* 0x000fe20003800000 */
[----:B----4-:R-:W-:Y:S03]  /*6490*/  @P1 SEL R81, RZ, 0x1, !P0 ;  /* 0x00000001ff511807 */ /* 0x010fe60004000000 */
[----:B------:R-:W-:Y:S05]  /*64a0*/  @!P1 BRA `(.L_x_102) ;  /* 0x0000000000409947 */ /* 0x000fea0003800000 */
[----:B------:R-:W-:Y:S01]  /*64b0*/  ISETP.NE.AND P1, PT, R82, RZ, PT ;  /* 0x000000ff5200720c */ /* 0x000fe20003f25270 */
[----:B------:R-:W-:Y:S01]  /*64c0*/  BSSY B0, `(.L_x_103) ;  /* 0x0000009000007945 */ /* 0x000fe20003800000 */
[----:B------:R-:W-:Y:S11]  /*64d0*/  ISETP.NE.AND P0, PT, R81, RZ, PT ;  /* 0x000000ff5100720c */ /* 0x000ff60003f05270 */
[----:B------:R-:W-:Y:S05]  /*64e0*/  @P1 IMAD R4, R39, 0x1000, R80 ;  /* 0x0000100027041824 */ /* 0x000fea00078e0250 */
[----:B------:R-:W-:Y:S05]  /*64f0*/  @P1 IADD3 R2, PT, PT, R4, UR48, RZ ;  /* 0x0000003004021c10 */ /* 0x000fea000fffe0ff */
[----:B------:R-:W-:Y:S01]  /*6500*/  @P1 IMAD.IADD R2, R71, 0x1, R2 ;  /* 0x0000000147021824 */ /* 0x000fe200078e0202 */
[----:B------:R-:W-:Y:S06]  /*6510*/  @P0 BRA `(.L_x_104) ;  /* 0x00000000000c0947 */ /* 0x000fec0003800000 */
[----:B--2---:R-:W-:Y:S04]  /*6520*/  SHF.L.U32 R0, R70, 0x1f, RZ ;  /* 0x0000001f46007819 */ /* 0x004fe800000006ff */
[----:B------:R-:W2:Y:S02]  /*6530*/  SYNCS.PHASECHK.TRANS64.TRYWAIT P0, [R3+URZ+0x40], R0 ;  /* 0x00004000030075a7 */ /* 0x000ea400080011ff */
[----:B--2---:R-:W-:Y:S05]  /*6540*/  @!P0 BRA `(.L_x_105) ;  /* 0x0000002400908947 */ /* 0x004fea0003800000 */
.L_x_104:
[----:B------:R-:W-:Y:S05]  /*6550*/  BSYNC B0 ;  /* 0x0000000000007941 */ /* 0x000fea0003800000 */
.L_x_103:
[----:B------:R-:W-:Y:S02]  /*6560*/  ISETP.NE.AND P0, PT, R82, RZ, PT ;  /* 0x000000ff5200720c */ /* 0x000fe40003f05270 */
[----:B------:R-:W-:Y:S11]  /*6570*/  IADD3 R39, PT, PT, R39, 0x1, RZ ;  /* 0x0000000127277810 */ /* 0x000ff60007ffe0ff */
[----:B------:R-:W-:Y:S05]  /*6580*/  @P0 WARPSYNC.ALL ;  /* 0x0000000000000948 */ /* 0x000fea0003800000 */
[----:B------:R4:W1:Y:S04]  /*6590*/  @P0 LDSM.16.M88.4 R40, [R4+UR48+0x200] ;  /* 0x000200300428083b */ /* 0x0008680008000200 */
[----:B------:R4:W1:Y:S02]  /*65a0*/  @P0 LDSM.16.M88.4 R48, [R2+0x200] ;  /* 0x000200000230083b */ /* 0x0008640000000200 */
.L_x_102:
[----:B------:R-:W-:Y:S05]  /*65b0*/  BSYNC B1 ;  /* 0x0000000000017941 */ /* 0x000fea0003800000 */
.L_x_101:
[----:B--2---:R-:W-:Y:S05]  /*65c0*/  VIADD R0, R34, 0x20 ;  /* 0x0000002022007836 */ /* 0x004fea0000000000 */
[----:B------:R-:W-:Y:S04]  /*65d0*/  SHF.R.U32.HI R0, RZ, 0x15, R0 ;  /* 0x00000015ff007819 */ /* 0x000fe80000011600 */
[----:B------:R-:W-:Y:S11]  /*65e0*/  LOP3.LUT P0, RZ, R0, 0x3, R65, 0x48, !PT ;  /* 0x0000000300ff7812 */ /* 0x000ff60007804841 */
[----:B------:R-:W-:Y:S02]  /*65f0*/  @!UPT UIADD3 URZ, UPT, UPT, URZ, URZ, URZ ;  /* 0x000000fffffff290 */ /* 0x000fe4000fffe0ff */
[----:B------:R-:W-:Y:S05]  /*6600*/  @!P0 BRA `(.L_x_106) ;  /* 0x0000000000408947 */ /* 0x000fea0003800000 */
[----:B------:R-:W2:Y:S01]  /*6610*/  LDCU.64 UR8, c[0x4][0x70] ;  /* 0x01000e00ff0877ac */ /* 0x000ea20008000a00 */
[----:B------:R-:W-:Y:S01]  /*6620*/  MOV R3, 0x0 ;  /* 0x0000000000037802 */ /* 0x000fe20000000f00 */
[----:B------:R-:W-:Y:S02]  /*6630*/  HFMA2 R12, -RZ, RZ, 0, 5.9604644775390625e-08 ;  /* 0x00000001ff0c7431 */ /* 0x000fe400000001ff */
[----:B------:R-:W-:Y:S02]  /*6640*/  IMAD.MOV.U32 R8, RZ, RZ, 0x192 ;  /* 0x00000192ff087424 */ /* 0x000fe400078e00ff */
[----:B------:R-:W-:Y:S01]  /*6650*/  IMAD.MOV.U32 R13, RZ, RZ, RZ ;  /* 0x000000ffff0d7224 */ /* 0x000fe200078e00ff */
[----:B------:R-:W5:Y:S01]  /*6660*/  LDCU.64 UR6, c[0x4][0x78] ;  /* 0x01000f00ff0677ac */ /* 0x000f620008000a00 */
[----:B----4-:R-:W4:Y:S01]  /*6670*/  LDC.64 R2, c[0x4][R3] ;  /* 0x0100000003027b82 */ /* 0x010f220000000a00 */
[----:B------:R-:W3:Y:S01]  /*6680*/  LDCU.64 UR4, c[0x4][0x10] ;  /* 0x01000200ff0477ac */ /* 0x000ee20008000a00 */
[----:B--2---:R-:W-:Y:S01]  /*6690*/  MOV R5, UR9 ;  /* 0x0000000900057c02 */ /* 0x004fe20008000f00 */
[----:B------:R-:W-:Y:S01]  /*66a0*/  IMAD.U32 R4, RZ, RZ, UR8 ;  /* 0x00000008ff047e24 */ /* 0x000fe2000f8e00ff */
[----:B-----5:R-:W-:Y:S01]  /*66b0*/  MOV R7, UR7 ;  /* 0x0000000700077c02 */ /* 0x020fe20008000f00 */
[----:B------:R-:W-:Y:S01]  /*66c0*/  IMAD.U32 R6, RZ, RZ, UR6 ;  /* 0x00000006ff067e24 */ /* 0x000fe2000f8e00ff */
[----:B---3--:R-:W-:Y:S01]  /*66d0*/  MOV R11, UR5 ;  /* 0x00000005000b7c02 */ /* 0x008fe20008000f00 */
[----:B------:R-:W-:Y:S02]  /*66e0*/  IMAD.U32 R10, RZ, RZ, UR4 ;  /* 0x00000004ff0a7e24 */ /* 0x000fe4000f8e00ff */
[----:B------:R-:W-:Y:S07]  /*66f0*/  LEPC R20, `(.L_x_106) ;  /* 0x000000001014794e */ /* 0x000fee0000000000 */
[----:B-1--4-:R-:W-:Y:S05]  /*6700*/  CALL.ABS.NOINC R2 ;  /* 0x0000000002007343 */ /* 0x012fea0003c00000 */
.L_x_106:
[----:B------:R-:W-:Y:S01]  /*6710*/  ISETP.NE.AND P6, PT, R76, RZ, PT ;  /* 0x000000ff4c00720c */ /* 0x000fe20003fc5270 */
[----:B------:R-:W-:Y:S05]  /*6720*/  WARPSYNC.ALL ;  /* 0x0000000000007948 */ /* 0x000fea0003800000 */
[----:B------:R-:W-:Y:S01]  /*6730*/  R2UR UR4, R34 ;  /* 0x00000000220472ca */ /* 0x000fe200000e0000 */
[--C-:B-1----:R-:W-:Y:S01]  /*6740*/  HADD2.F32 R20, -RZ, R40.reuse.H0_H0 ;  /* 0x20000028ff147230 */ /* 0x102fe20000004100 */
[----:B------:R-:W-:Y:S01]  /*6750*/  ISETP.NE.AND P0, PT, R72, RZ, PT ;  /* 0x000000ff4800720c */ /* 0x000fe20003f05270 */
[----:B------:R-:W-:Y:S01]  /*6760*/  HADD2.F32 R21, -RZ, R40.H1_H1 ;  /* 0x30000028ff157230 */ /* 0x000fe20000004100 */
[----:B------:R-:W-:Y:S01]  /*6770*/  MOV R38, UR51 ;  /* 0x0000003300267c02 */ /* 0x000fe20008000f00 */
[--C-:B------:R-:W-:Y:S01]  /*6780*/  HADD2.F32 R36, -RZ, R41.reuse.H1_H1 ;  /* 0x30000029ff247230 */ /* 0x100fe20000004100 */
[----:B------:R-:W-:Y:S01]  /*6790*/  MOV R83, UR37 ;  /* 0x0000002500537c02 */ /* 0x000fe20008000f00 */
[----:B------:R-:W-:Y:S01]  /*67a0*/  HADD2.F32 R37, -RZ, R48.H0_H0 ;  /* 0x20000030ff257230 */ /* 0x000fe20000004100 */
[----:B------:R-:W-:Y:S01]  /*67b0*/  @P6 LEA R38, R38, UR48, 0x3 ;  /* 0x0000003026266c11 */ /* 0x000fe2000f8e18ff */
[----:B------:R-:W-:Y:S01]  /*67c0*/  BSSY.RECONVERGENT B0, `(.L_x_107) ;  /* 0x000004d000007945 */ /* 0x000fe20003800200 */
[----:B------:R-:W-:Y:S02]  /*67d0*/  @P6 SHF.L.U32 R88, R70, 0x1f, RZ ;  /* 0x0000001f46586819 */ /* 0x000fe400000006ff */
[----:B------:R-:W-:Y:S01]  /*67e0*/  @P6 IADD3 R38, PT, PT, R38, 0x60, RZ ;  /* 0x0000006026266810 */ /* 0x000fe20007ffe0ff */
[----:B----4-:R-:W1:Y:S03]  /*67f0*/  LDTM.16dp256bit.x4 R4, tmem[UR4+0x20] ;  /* 0x00002004000479ee */ /* 0x010e660008120000 */
[----:B------:R-:W-:Y:S02]  /*6800*/  @P6 PRMT R38, R83, 0x654, R38 ;  /* 0x0000065453266816 */ /* 0x000fe40000000026 */
[----:B------:R-:W-:Y:S01]  /*6810*/  LEA R83, R39, UR48, 0x3 ;  /* 0x0000003027537c11 */ /* 0x000fe2000f8e18ff */
[C---:B-1----:R-:W-:Y:S01]  /*6820*/  FMUL R0, R33.reuse, R4 ;  /* 0x0000000421007220 */ /* 0x042fe20000400000 */
[C---:B------:R-:W-:Y:S01]  /*6830*/  FMUL R2, R33.reuse, R5 ;  /* 0x0000000521027220 */ /* 0x040fe20000400000 */
[C---:B------:R-:W-:Y:S01]  /*6840*/  FMUL R3, R33.reuse, R6 ;  /* 0x0000000621037220 */ /* 0x040fe20000400000 */
[----:B------:R-:W-:Y:S01]  /*6850*/  FMUL R7, R33, R7 ;  /* 0x0000000721077220 */ /* 0x000fe20000400000 */
[C---:B------:R-:W-:Y:S01]  /*6860*/  FFMA R0, R35.reuse, R20, R0 ;  /* 0x0000001423007223 */ /* 0x040fe20000000000 */
[----:B------:R-:W-:Y:S02]  /*6870*/  HADD2.F32 R20, -RZ, R41.H0_H0 ;  /* 0x20000029ff147230 */ /* 0x000fe40000004100 */
[----:B------:R-:W-:Y:S01]  /*6880*/  FFMA R2, R35, R21, R2 ;  /* 0x0000001523027223 */ /* 0x000fe20000000002 */
[C---:B------:R-:W-:Y:S01]  /*6890*/  FMUL R4, R33.reuse, R8 ;  /* 0x0000000821047220 */ /* 0x040fe20000400000 */
[----:B------:R-:W-:Y:S01]  /*68a0*/  FMUL R5, R33, R9 ;  /* 0x0000000921057220 */ /* 0x000fe20000400000 */
[--C-:B------:R-:W-:Y:S02]  /*68b0*/  HADD2.F32 R21, -RZ, R43.reuse.H0_H0 ;  /* 0x2000002bff157230 */ /* 0x100fe40000004100 */
[C---:B------:R-:W-:Y:S01]  /*68c0*/  FFMA R3, R35.reuse, R20, R3 ;  /* 0x0000001423037223 */ /* 0x040fe20000000003 */
[--C-:B------:R-:W-:Y:S01]  /*68d0*/  HADD2.F32 R20, -RZ, R42.reuse.H0_H0 ;  /* 0x2000002aff147230 */ /* 0x100fe20000004100 */
[----:B------:R-:W-:Y:S01]  /*68e0*/  F2FP.F16.F32.PACK_AB R44, R2, R0 ;  /* 0x00000000022c723e */ /* 0x000fe200000000ff */
[----:B------:R-:W-:Y:S01]  /*68f0*/  FFMA R7, R35, R36, R7 ;  /* 0x0000002423077223 */ /* 0x000fe20000000007 */
[----:B------:R-:W-:Y:S01]  /*6900*/  FMUL R6, R33, R10 ;  /* 0x0000000a21067220 */ /* 0x000fe20000400000 */
[----:B------:R-:W-:Y:S02]  /*6910*/  HADD2.F32 R36, -RZ, R43.H1_H1 ;  /* 0x3000002bff247230 */ /* 0x000fe40000004100 */
[----:B------:R-:W-:Y:S01]  /*6920*/  FFMA R4, R35, R20, R4 ;  /* 0x0000001423047223 */ /* 0x000fe20000000004 */
[----:B------:R-:W-:Y:S01]  /*6930*/  HADD2.F32 R20, -RZ, R42.H1_H1 ;  /* 0x3000002aff147230 */ /* 0x000fe20000004100 */
[----:B------:R-:W-:Y:S01]  /*6940*/  F2FP.F16.F32.PACK_AB R45, R7, R3 ;  /* 0x00000003072d723e */ /* 0x000fe200000000ff */
[C---:B------:R-:W-:Y:S01]  /*6950*/  FMUL R11, R33.reuse, R11 ;  /* 0x0000000b210b7220 */ /* 0x040fe20000400000 */
[C---:B------:R-:W-:Y:S01]  /*6960*/  FMUL R8, R33.reuse, R12 ;  /* 0x0000000c21087220 */ /* 0x040fe20000400000 */
[----:B------:R-:W-:Y:S01]  /*6970*/  FMUL R9, R33, R13 ;  /* 0x0000000d21097220 */ /* 0x000fe20000400000 */
[C---:B------:R-:W-:Y:S01]  /*6980*/  FFMA R5, R35.reuse, R20, R5 ;  /* 0x0000001423057223 */ /* 0x040fe20000000005 */
[----:B------:R-:W-:Y:S02]  /*6990*/  HADD2.F32 R20, -RZ, R48.H1_H1 ;  /* 0x30000030ff147230 */ /* 0x000fe40000004100 */
[C---:B------:R-:W-:Y:S01]  /*69a0*/  FFMA R6, R35.reuse, R21, R6 ;  /* 0x0000001523067223 */ /* 0x040fe20000000006 */
[C---:B------:R-:W-:Y:S01]  /*69b0*/  FFMA R11, R35.reuse, R36, R11 ;  /* 0x00000024230b7223 */ /* 0x040fe2000000000b */
[C---:B------:R-:W-:Y:S01]  /*69c0*/  FFMA R8, R35.reuse, R37, R8 ;  /* 0x0000002523087223 */ /* 0x040fe20000000008 */
[--C-:B------:R-:W-:Y:S02]  /*69d0*/  HADD2.F32 R21, -RZ, R49.reuse.H0_H0 ;  /* 0x20000031ff157230 */ /* 0x100fe40000004100 */
[----:B------:R-:W-:Y:S01]  /*69e0*/  FFMA R9, R35, R20, R9 ;  /* 0x0000001423097223 */ /* 0x000fe20000000009 */
[C---:B------:R-:W-:Y:S01]  /*69f0*/  FMUL R10, R33.reuse, R14 ;  /* 0x0000000e210a7220 */ /* 0x040fe20000400000 */
[----:B------:R-:W-:Y:S02]  /*6a00*/  HADD2.F32 R20, -RZ, R49.H1_H1 ;  /* 0x30000031ff147230 */ /* 0x000fe40000004100 */
[C---:B------:R-:W-:Y:S01]  /*6a10*/  FMUL R15, R33.reuse, R15 ;  /* 0x0000000f210f7220 */ /* 0x040fe20000400000 */
[----:B------:R-:W-:Y:S01]  /*6a20*/  FMUL R12, R33, R16 ;  /* 0x00000010210c7220 */ /* 0x000fe20000400000 */
[C---:B------:R-:W-:Y:S01]  /*6a30*/  FFMA R10, R35.reuse, R21, R10 ;  /* 0x00000015230a7223 */ /* 0x040fe2000000000a */
[--C-:B------:R-:W-:Y:S02]  /*6a40*/  HADD2.F32 R21, -RZ, R50.reuse.H0_H0 ;  /* 0x20000032ff157230 */ /* 0x100fe40000004100 */
[----:B------:R-:W-:Y:S01]  /*6a50*/  FFMA R15, R35, R20, R15 ;  /* 0x00000014230f7223 */ /* 0x000fe2000000000f */
[----:B------:R-:W-:Y:S02]  /*6a60*/  HADD2.F32 R20, -RZ, R50.H1_H1 ;  /* 0x30000032ff147230 */ /* 0x000fe40000004100 */
[C---:B------:R-:W-:Y:S01]  /*6a70*/  FMUL R13, R33.reuse, R17 ;  /* 0x00000011210d7220 */ /* 0x040fe20000400000 */
[--C-:B------:R-:W-:Y:S02]  /*6a80*/  HADD2.F32 R37, -RZ, R51.reuse.H0_H0 ;  /* 0x20000033ff257230 */ /* 0x100fe40000004100 */
[C---:B------:R-:W-:Y:S01]  /*6a90*/  FMUL R14, R33.reuse, R18 ;  /* 0x00000012210e7220 */ /* 0x040fe20000400000 */
[----:B------:R-:W-:Y:S02]  /*6aa0*/  HADD2.F32 R36, -RZ, R51.H1_H1 ;  /* 0x30000033ff247230 */ /* 0x000fe40000004100 */
        /* <DEDUP_REMOVED lines=21> */
[----:B------:R-:W-:Y:S02]  /*6c00*/  UIADD3 UR8, UP0, UPT, UR52, 0x680, URZ ;  /* 0x0000068034087890 */ /* 0x000fe4000ff1e0ff */
[----:B------:R-:W-:Y:S02]  /*6c10*/  UIADD3 UR5, UPT, UPT, UR41, 0x20, URZ ;  /* 0x0000002029057890 */ /* 0x000fe4000fffe0ff */
[----:B------:R-:W-:Y:S02]  /*6c20*/  UIADD3 UR4, UPT, UPT, UR48, 0x1200, URZ ;  /* 0x0000120030047890 */ /* 0x000fe4000fffe0ff */
[----:B------:R-:W-:Y:S01]  /*6c30*/  UIADD3.X UR9, UPT, UPT, URZ, UR53, URZ, UP0, !UPT ;  /* 0x00000035ff097290 */ /* 0x000fe200087fe4ff */
[----:B------:R-:W-:Y:S01]  /*6c40*/  UMOV UR6, UR42 ;  /* 0x0000002a00067c82 */ /* 0x000fe20008000000 */
[----:B------:R-:W-:Y:S07]  /*6c50*/  UMOV UR7, UR36 ;  /* 0x0000002400077c82 */ /* 0x000fee0008000000 */
[----:B------:R2:W-:Y:S01]  /*6c60*/  UTMASTG.3D [UR4], [UR8] ;  /* 0x00000004080073b5 */ /* 0x0005e20008010000 */
[----:B------:R0:W-:Y:S01]  /*6c70*/  UTMACMDFLUSH ;  /* 0x00000000000079b7 */ /* 0x0001e20000000000 */
[----:B--2---:R-:W-:Y:S04]  /*6c80*/  DEPBAR.LE SB0, 0x1 ;  /* 0x000080400000791a */ /* 0x004fe80000000000 */
.L_x_108:
[----:B------:R-:W-:Y:S05]  /*6c90*/  BSYNC.RECONVERGENT B0 ;  /* 0x0000000000007941 */ /* 0x000fea0003800200 */
.L_x_107:
[----:B------:R-:W-:Y:S01]  /*6ca0*/  BAR.SYNC.DEFER_BLOCKING 0x1, 0x80 ;  /* 0x0042000000007b1d */ /* 0x000fe20000010000 */
[----:B------:R-:W-:Y:S04]  /*6cb0*/  UIADD3 UR40, UPT, UPT, UR51, 0x1, URZ ;  /* 0x0000000133287890 */ /* 0x000fe8000fffe0ff */
[----:B------:R-:W-:Y:S04]  /*6cc0*/  UISETP.NE.AND UP0, UPT, UR40, 0x4, UPT ;  /* 0x000000042800788c */ /* 0x000fe8000bf05270 */
[----:B------:R-:W-:Y:S01]  /*6cd0*/  USEL UR40, UR40, URZ, UP0 ;  /* 0x000000ff28287287 */ /* 0x000fe20008000000 */
[----:B------:R2:W-:Y:S01]  /*6ce0*/  @P6 SYNCS.ARRIVE.TRANS64.RED.A1T0 RZ, [R38+URZ], RZ ;  /* 0x000000ff26ff69a7 */ /* 0x0005e200081004ff */
[----:B------:R-:W-:Y:S01]  /*6cf0*/  BSSY B1, `(.L_x_109) ;  /* 0x0000014000017945 */ /* 0x000fe20003800000 */
[----:B------:R-:W4:Y:S02]  /*6d00*/  @P6 SYNCS.PHASECHK.TRANS64.TRYWAIT P0, [R83+URZ+0x40], R88 ;  /* 0x00004058530065a7 */ /* 0x000f2400080011ff */
[----:B----4-:R-:W-:Y:S01]  /*6d10*/  @P6 SEL R81, RZ, 0x1, !P0 ;  /* 0x00000001ff516807 */ /* 0x010fe20004000000 */
[----:B--2---:R-:W-:Y:S06]  /*6d20*/  @!P6 BRA `(.L_x_110) ;  /* 0x000000000040e947 */ /* 0x004fec0003800000 */
[----:B------:R-:W-:Y:S01]  /*6d30*/  ISETP.NE.AND P1, PT, R82, RZ, PT ;  /* 0x000000ff5200720c */ /* 0x000fe20003f25270 */
[----:B------:R-:W-:Y:S01]  /*6d40*/  BSSY B0, `(.L_x_111) ;  /* 0x0000009000007945 */ /* 0x000fe20003800000 */
[----:B------:R-:W-:Y:S11]  /*6d50*/  ISETP.NE.AND P0, PT, R81, RZ, PT ;  /* 0x000000ff5100720c */ /* 0x000ff60003f05270 */
[----:B------:R-:W-:Y:S05]  /*6d60*/  @P1 IMAD R2, R39, 0x1000, R80 ;  /* 0x0000100027021824 */ /* 0x000fea00078e0250 */
[----:B------:R-:W-:Y:S05]  /*6d70*/  @P1 IADD3 R0, PT, PT, R2, UR48, RZ ;  /* 0x0000003002001c10 */ /* 0x000fea000fffe0ff */
[----:B------:R-:W-:Y:S01]  /*6d80*/  @P1 IMAD.IADD R0, R71, 0x1, R0 ;  /* 0x0000000147001824 */ /* 0x000fe200078e0200 */
[----:B------:R-:W-:Y:S06]  /*6d90*/  @P0 BRA `(.L_x_112) ;  /* 0x00000000000c0947 */ /* 0x000fec0003800000 */
[----:B------:R-:W-:Y:S04]  /*6da0*/  SHF.L.U32 R4, R70, 0x1f, RZ ;  /* 0x0000001f46047819 */ /* 0x000fe800000006ff */
[----:B------:R-:W2:Y:S02]  /*6db0*/  SYNCS.PHASECHK.TRANS64.TRYWAIT P0, [R83+URZ+0x40], R4 ;  /* 0x00004004530075a7 */ /* 0x000ea400080011ff */
[----:B--2---:R-:W-:Y:S05]  /*6dc0*/  @!P0 BRA `(.L_x_113) ;  /* 0x0000001c00848947 */ /* 0x004fea0003800000 */
.L_x_112:
[----:B------:R-:W-:Y:S05]  /*6dd0*/  BSYNC B0 ;  /* 0x0000000000007941 */ /* 0x000fea0003800000 */
.L_x_111:
[----:B------:R-:W-:Y:S02]  /*6de0*/  ISETP.NE.AND P0, PT, R82, RZ, PT ;  /* 0x000000ff5200720c */ /* 0x000fe40003f05270 */
[----:B------:R-:W-:Y:S11]  /*6df0*/  IADD3 R39, PT, PT, R39, 0x1, RZ ;  /* 0x0000000127277810 */ /* 0x000ff60007ffe0ff */
[----:B------:R-:W-:Y:S05]  /*6e00*/  @P0 WARPSYNC.ALL ;  /* 0x0000000000000948 */ /* 0x000fea0003800000 */
[----:B------:R4:W1:Y:S04]  /*6e10*/  @P0 LDSM.16.M88.4 R40, [R2+UR48+0x200] ;  /* 0x000200300228083b */ /* 0x0008680008000200 */
[----:B------:R4:W1:Y:S02]  /*6e20*/  @P0 LDSM.16.M88.4 R48, [R0+0x200] ;  /* 0x000200000030083b */ /* 0x0008640000000200 */
.L_x_110:
[----:B------:R-:W-:Y:S05]  /*6e30*/  BSYNC B1 ;  /* 0x0000000000017941 */ /* 0x000fea0003800000 */
.L_x_109:
[----:B----4-:R-:W-:Y:S05]  /*6e40*/  VIADD R0, R34, 0x40 ;  /* 0x0000004022007836 */ /* 0x010fea0000000000 */
[----:B------:R-:W-:Y:S04]  /*6e50*/  SHF.R.U32.HI R0, RZ, 0x15, R0 ;  /* 0x00000015ff007819 */ /* 0x000fe80000011600 */
[----:B------:R-:W-:Y:S11]  /*6e60*/  LOP3.LUT P0, RZ, R0, 0x3, R65, 0x48, !PT ;  /* 0x0000000300ff7812 */ /* 0x000ff60007804841 */
[----:B------:R-:W-:Y:S02]  /*6e70*/  @!UPT UIADD3 URZ, UPT, UPT, URZ, URZ, URZ ;  /* 0x000000fffffff290 */ /* 0x000fe4000fffe0ff */
        /* <DEDUP_REMOVED lines=8> */
[----:B------:R-:W3:Y:S01]  /*6f00*/  LDCU.64 UR4, c[0x4][0x10] ;  /* 0x01000200ff0477ac */ /* 0x000ee20008000a00 */
[----:B----4-:R-:W-:Y:S01]  /*6f10*/  MOV R5, UR9 ;  /* 0x0000000900057c02 */ /* 0x010fe20008000f00 */
[----:B--2---:R-:W-:Y:S01]  /*6f20*/  IMAD.U32 R4, RZ, RZ, UR8 ;  /* 0x00000008ff047e24 */ /* 0x004fe2000f8e00ff */
[----:B-----5:R-:W-:Y:S01]  /*6f30*/  MOV R7, UR7 ;  /* 0x0000000700077c02 */ /* 0x020fe20008000f00 */
[----:B------:R-:W-:Y:S01]  /*6f40*/  IMAD.U32 R6, RZ, RZ, UR6 ;  /* 0x00000006ff067e24 */ /* 0x000fe2000f8e00ff */
[----:B---3--:R-:W-:Y:S01]  /*6f50*/  MOV R11, UR5 ;  /* 0x00000005000b7c02 */ /* 0x008fe20008000f00 */
[----:B------:R-:W-:Y:S02]  /*6f60*/  IMAD.U32 R10, RZ, RZ, UR4 ;  /* 0x00000004ff0a7e24 */ /* 0x000fe4000f8e00ff */
[----:B------:R-:W-:Y:S07]  /*6f70*/  LEPC R20, `(.L_x_114) ;  /* 0x000000001014794e */ /* 0x000fee0000000000 */
[----:B-1----:R-:W-:Y:S05]  /*6f80*/  CALL.ABS.NOINC R2 ;  /* 0x0000000002007343 */ /* 0x002fea0003c00000 */
.L_x_114:
        /* <DEDUP_REMOVED lines=8> */
[----:B--2---:R-:W-:Y:S01]  /*7010*/  MOV R83, UR37 ;  /* 0x0000002500537c02 */ /* 0x004fe20008000f00 */
[----:B------:R-:W-:Y:S01]  /*7020*/  HADD2.F32 R37, -RZ, R48.H0_H0 ;  /* 0x20000030ff257230 */ /* 0x000fe20000004100 */
[----:B------:R-:W-:Y:S01]  /*7030*/  @P6 LEA R38, R38, UR48, 0x3 ;  /* 0x0000003026266c11 */ /* 0x000fe2000f8e18ff */
[----:B------:R-:W-:Y:S01]  /*7040*/  BSSY.RECONVERGENT B0, `(.L_x_115) ;  /* 0x000004d000007945 */ /* 0x000fe20003800200 */
[----:B------:R-:W-:Y:S02]  /*7050*/  LEA R88, R39, UR48, 0x3 ;  /* 0x0000003027587c11 */ /* 0x000fe4000f8e18ff */
[----:B------:R-:W-:Y:S01]  /*7060*/  @P6 IADD3 R38, PT, PT, R38, 0x60, RZ ;  /* 0x0000006026266810 */ /* 0x000fe20007ffe0ff */
[----:B------:R-:W1:Y:S03]  /*7070*/  LDTM.16dp256bit.x4 R4, tmem[UR4+0x40] ;  /* 0x00004004000479ee */ /* 0x000e660008120000 */
[----:B------:R-:W-:Y:S02]  /*7080*/  @P6 PRMT R38, R83, 0x654, R38 ;  /* 0x0000065453266816 */ /* 0x000fe40000000026 */
[----:B------:R-:W-:Y:S01]  /*7090*/  @P6 SHF.L.U32 R83, R70, 0x1f, RZ ;  /* 0x0000001f46536819 */ /* 0x000fe200000006ff */
        /* <DEDUP_REMOVED lines=71> */
.L_x_116:
[----:B------:R-:W-:Y:S05]  /*7510*/  BSYNC.RECONVERGENT B0 ;  /* 0x0000000000007941 */ /* 0x000fea0003800200 */
.L_x_115:
        /* <DEDUP_REMOVED lines=19> */
.L_x_120:
[----:B------:R-:W-:Y:S05]  /*7650*/  BSYNC B0 ;  /* 0x0000000000007941 */ /* 0x000fea0003800000 */
.L_x_119:
[----:B------:R-:W-:Y:S11]  /*7660*/  ISETP.NE.AND P0, PT, R82, RZ, PT ;  /* 0x000000ff5200720c */ /* 0x000ff60003f05270 */
[----:B------:R-:W-:Y:S02]  /*7670*/  @!UPT UIADD3 URZ, UPT, UPT, URZ, URZ, URZ ;  /* 0x000000fffffff290 */ /* 0x000fe4000fffe0ff */
[----:B------:R-:W-:Y:S05]  /*7680*/  @P0 WARPSYNC.ALL ;  /* 0x0000000000000948 */ /* 0x000fea0003800000 */
[----:B------:R4:W1:Y:S04]  /*7690*/  @P0 LDSM.16.M88.4 R40, [R39+UR48+0x200] ;  /* 0x000200302728083b */ /* 0x0008680008000200 */
[----:B------:R4:W1:Y:S02]  /*76a0*/  @P0 LDSM.16.M88.4 R48, [R0+0x200] ;  /* 0x000200000030083b */ /* 0x0008640000000200 */
.L_x_118:
[----:B------:R-:W-:Y:S05]  /*76b0*/  BSYNC B1 ;  /* 0x0000000000017941 */ /* 0x000fea0003800000 */
.L_x_117:
[----:B----4-:R-:W-:Y:S05]  /*76c0*/  VIADD R0, R34, 0x60 ;  /* 0x0000006022007836 */ /* 0x010fea0000000000 */
[----:B------:R-:W-:Y:S04]  /*76d0*/  SHF.R.U32.HI R0, RZ, 0x15, R0 ;  /* 0x00000015ff007819 */ /* 0x000fe80000011600 */
[----:B------:R-:W-:Y:S11]  /*76e0*/  LOP3.LUT P0, RZ, R0, 0x3, R65, 0x48, !PT ;  /* 0x0000000300ff7812 */ /* 0x000ff60007804841 */
[----:B------:R-:W-:Y:S02]  /*76f0*/  @!UPT UIADD3 URZ, UPT, UPT, URZ, URZ, URZ ;  /* 0x000000fffffff290 */ /* 0x000fe4000fffe0ff */
[----:B------:R-:W-:Y:S05]  /*7700*/  @!P0 BRA `(.L_x_122) ;  /* 0x0000000000408947 */ /* 0x000fea0003800000 */
[----:B------:R-:W4:Y:S01]  /*7710*/  LDCU.64 UR8, c[0x4][0x70] ;  /* 0x01000e00ff0877ac */ /* 0x000f220008000a00 */
[----:B--2---:R-:W-:Y:S01]  /*7720*/  MOV R3, 0x0 ;  /* 0x0000000000037802 */ /* 0x004fe20000000f00 */
[----:B------:R-:W-:Y:S02]  /*7730*/  HFMA2 R12, -RZ, RZ, 0, 5.9604644775390625e-08 ;  /* 0x00000001ff0c7431 */ /* 0x000fe400000001ff */
[----:B------:R-:W-:Y:S02]  /*7740*/  IMAD.MOV.U32 R8, RZ, RZ, 0x192 ;  /* 0x00000192ff087424 */ /* 0x000fe400078e00ff */
[----:B------:R-:W-:Y:S01]  /*7750*/  IMAD.MOV.U32 R13, RZ, RZ, RZ ;  /* 0x000000ffff0d7224 */ /* 0x000fe200078e00ff */
[----:B------:R-:W2:Y:S01]  /*7760*/  LDCU.64 UR6, c[0x4][0x78] ;  /* 0x01000f00ff0677ac */ /* 0x000ea20008000a00 */
[----:B------:R-:W1:Y:S01]  /*7770*/  LDC.64 R2, c[0x4][R3] ;  /* 0x0100000003027b82 */ /* 0x000e620000000a00 */
[----:B------:R-:W5:Y:S01]  /*7780*/  LDCU.64 UR4, c[0x4][0x10] ;  /* 0x01000200ff0477ac */ /* 0x000f620008000a00 */
[----:B----4-:R-:W-:Y:S01]  /*7790*/  MOV R5, UR9 ;  /* 0x0000000900057c02 */ /* 0x010fe20008000f00 */
[----:B------:R-:W-:Y:S01]  /*77a0*/  IMAD.U32 R4, RZ, RZ, UR8 ;  /* 0x00000008ff047e24 */ /* 0x000fe2000f8e00ff */
[----:B--2---:R-:W-:Y:S01]  /*77b0*/  MOV R7, UR7 ;  /* 0x0000000700077c02 */ /* 0x004fe20008000f00 */
[----:B------:R-:W-:Y:S01]  /*77c0*/  IMAD.U32 R6, RZ, RZ, UR6 ;  /* 0x00000006ff067e24 */ /* 0x000fe2000f8e00ff */
[----:B-----5:R-:W-:Y:S01]  /*77d0*/  MOV R11, UR5 ;  /* 0x00000005000b7c02 */ /* 0x020fe20008000f00 */
[----:B------:R-:W-:Y:S02]  /*77e0*/  IMAD.U32 R10, RZ, RZ, UR4 ;  /* 0x00000004ff0a7e24 */ /* 0x000fe4000f8e00ff */
[----:B------:R-:W-:Y:S07]  /*77f0*/  LEPC R20, `(.L_x_122) ;  /* 0x000000001014794e */ /* 0x000fee0000000000 */
[----:B-1-3--:R-:W-:Y:S05]  /*7800*/  CALL.ABS.NOINC R2 ;  /* 0x0000000002007343 */ /* 0x00afea0003c00000 */
.L_x_122:
[----:B------:R-:W-:Y:S01]  /*7810*/  ISETP.NE.AND P0, PT, R72, RZ, PT ;  /* 0x000000ff4800720c */ /* 0x000fe20003f05270 */
[----:B------:R-:W-:Y:S05]  /*7820*/  WARPSYNC.ALL ;  /* 0x0000000000007948 */ /* 0x000fea0003800000 */
[----:B------:R-:W-:Y:S01]  /*7830*/  R2UR UR4, R34 ;  /* 0x00000000220472ca */ /* 0x000fe200000e0000 */
[--C-:B-1----:R-:W-:Y:S01]  /*7840*/  HADD2.F32 R20, -RZ, R40.reuse.H0_H0 ;  /* 0x20000028ff147230 */ /* 0x102fe20000004100 */
[----:B------:R-:W-:Y:S01]  /*7850*/  R2UR UR5, R79 ;  /* 0x000000004f0572ca */ /* 0x000fe200000e0000 */
[----:B------:R-:W-:Y:S01]  /*7860*/  HADD2.F32 R36, -RZ, R40.H1_H1 ;  /* 0x30000028ff247230 */ /* 0x000fe20000004100 */
[----:B------:R-:W-:Y:S01]  /*7870*/  BSSY.RECONVERGENT B0, `(.L_x_123) ;  /* 0x000004f000007945 */ /* 0x000fe20003800200 */
[--C-:B------:R-:W-:Y:S02]  /*7880*/  HADD2.F32 R21, -RZ, R41.reuse.H0_H0 ;  /* 0x20000029ff157230 */ /* 0x100fe40000004100 */
[----:B------:R-:W-:Y:S02]  /*7890*/  HADD2.F32 R38, -RZ, R41.H1_H1 ;  /* 0x30000029ff267230 */ /* 0x000fe40000004100 */
[--C-:B------:R-:W-:Y:S02]  /*78a0*/  HADD2.F32 R37, -RZ, R42.reuse.H0_H0 ;  /* 0x2000002aff257230 */ /* 0x100fe40000004100 */
[----:B------:R-:W-:Y:S02]  /*78b0*/  HADD2.F32 R40, -RZ, R42.H1_H1 ;  /* 0x3000002aff287230 */ /* 0x000fe40000004100 */
[----:B------:R-:W1:Y:S01]  /*78c0*/  LDTM.16dp256bit.x4 R4, tmem[UR4+0x60] ;  /* 0x00006004000479ee */ /* 0x000e620008120000 */
[----:B------:R-:W-:Y:S01]  /*78d0*/  NOP ;  /* 0x0000000000007918 */ /* 0x000fe20000000000 */
[----:B------:R-:W-:Y:S01]  /*78e0*/  UIADD3 UR5, UPT, UPT, UR5, 0xd0, URZ ;  /* 0x000000d005057890 */ /* 0x000fe2000fffe0ff */
[--C-:B------:R-:W-:Y:S02]  /*78f0*/  HADD2.F32 R39, -RZ, R43.reuse.H0_H0 ;  /* 0x2000002bff277230 */ /* 0x100fe40000004100 */
[----:B------:R-:W-:Y:S01]  /*7900*/  HADD2.F32 R41, -RZ, R43.H1_H1 ;  /* 0x3000002bff297230 */ /* 0x000fe20000004100 */
[----:B------:R-:W-:Y:S01]  /*7910*/  UPRMT UR5, UR37, 0x654, UR5 ;  /* 0x0000065425057896 */ /* 0x000fe20008000005 */
[--C-:B------:R-:W-:Y:S02]  /*7920*/  HADD2.F32 R42, -RZ, R48.reuse.H0_H0 ;  /* 0x20000030ff2a7230 */ /* 0x100fe40000004100 */
[----:B------:R-:W-:Y:S02]  /*7930*/  HADD2.F32 R43, -RZ, R48.H1_H1 ;  /* 0x30000030ff2b7230 */ /* 0x000fe40000004100 */
[--C-:B------:R-:W-:Y:S02]  /*7940*/  HADD2.F32 R44, -RZ, R49.reuse.H0_H0 ;  /* 0x20000031ff2c7230 */ /* 0x100fe40000004100 */
[----:B------:R-:W-:Y:S02]  /*7950*/  HADD2.F32 R46, -RZ, R49.H1_H1 ;  /* 0x30000031ff2e7230 */ /* 0x000fe40000004100 */
[----:B-1----:R-:W-:Y:S01]  /*7960*/  SYNCS.ARRIVE.TRANS64.RED.A1T0 RZ, [UR5], RZ ;  /* 0x000000ffffff79a7 */ /* 0x002fe20008100405 */
[--C-:B------:R-:W-:Y:S02]  /*7970*/  HADD2.F32 R45, -RZ, R50.reuse.H0_H0 ;  /* 0x20000032ff2d7230 */ /* 0x100fe40000004100 */
[----:B------:R-:W-:Y:S02]  /*7980*/  HADD2.F32 R48, -RZ, R50.H1_H1 ;  /* 0x30000032ff307230 */ /* 0x000fe40000004100 */
[--C-:B------:R-:W-:Y:S02]  /*7990*/  HADD2.F32 R47, -RZ, R51.reuse.H0_H0 ;  /* 0x20000033ff2f7230 */ /* 0x100fe40000004100 */
[----:B------:R-:W-:Y:S02]  /*79a0*/  HADD2.F32 R50, -RZ, R51.H1_H1 ;  /* 0x30000033ff327230 */ /* 0x000fe40000004100 */
[C---:B------:R-:W-:Y:S01]  /*79b0*/  FMUL R4, R33.reuse, R4 ;  /* 0x0000000421047220 */ /* 0x040fe20000400000 */
[C---:B------:R-:W-:Y:S01]  /*79c0*/  FMUL R5, R33.reuse, R5 ;  /* 0x0000000521057220 */ /* 0x040fe20000400000 */
[C---:B------:R-:W-:Y:S01]  /*79d0*/  FMUL R6, R33.reuse, R6 ;  /* 0x0000000621067220 */ /* 0x040fe20000400000 */
[----:B------:R-:W-:Y:S01]  /*79e0*/  FMUL R7, R33, R7 ;  /* 0x0000000721077220 */ /* 0x000fe20000400000 */
[C---:B------:R-:W-:Y:S01]  /*79f0*/  FFMA R4, R35.reuse, R20, R4 ;  /* 0x0000001423047223 */ /* 0x040fe20000000004 */
[C---:B------:R-:W-:Y:S01]  /*7a00*/  FFMA R5, R35.reuse, R36, R5 ;  /* 0x0000002423057223 */ /* 0x040fe20000000005 */
[C---:B------:R-:W-:Y:S01]  /*7a10*/  FFMA R6, R35.reuse, R21, R6 ;  /* 0x0000001523067223 */ /* 0x040fe20000000006 */
[----:B------:R-:W-:Y:S01]  /*7a20*/  FFMA R7, R35, R38, R7 ;  /* 0x0000002623077223 */ /* 0x000fe20000000007 */
[C---:B------:R-:W-:Y:S01]  /*7a30*/  FMUL R8, R33.reuse, R8 ;  /* 0x0000000821087220 */ /* 0x040fe20000400000 */
[----:B------:R-:W-:Y:S01]  /*7a40*/  FMUL R9, R33, R9 ;  /* 0x0000000921097220 */ /* 0x000fe20000400000 */
[----:B---3--:R-:W-:Y:S01]  /*7a50*/  F2FP.F16.F32.PACK_AB R80, R5, R4 ;  /* 0x000000040550723e */ /* 0x008fe200000000ff */
[----:B------:R-:W-:Y:S01]  /*7a60*/  FMUL R0, R33, R10 ;  /* 0x0000000a21007220 */ /* 0x000fe20000400000 */
[----:B------:R-:W-:Y:S01]  /*7a70*/  F2FP.F16.F32.PACK_AB R81, R7, R6 ;  /* 0x000000060751723e */ /* 0x000fe200000000ff */
[C---:B------:R-:W-:Y:S01]  /*7a80*/  FFMA R8, R35.reuse, R37, R8 ;  /* 0x0000002523087223 */ /* 0x040fe20000000008 */
[----:B------:R-:W-:Y:S01]  /*7a90*/  FFMA R9, R35, R40, R9 ;  /* 0x0000002823097223 */ /* 0x000fe20000000009 */
[C---:B------:R-:W-:Y:S01]  /*7aa0*/  FMUL R2, R33.reuse, R11 ;  /* 0x0000000b21027220 */ /* 0x040fe20000400000 */
[C---:B--2---:R-:W-:Y:S01]  /*7ab0*/  FMUL R3, R33.reuse, R12 ;  /* 0x0000000c21037220 */ /* 0x044fe20000400000 */
[----:B------:R-:W-:Y:S01]  /*7ac0*/  FMUL R10, R33, R13 ;  /* 0x0000000d210a7220 */ /* 0x000fe20000400000 */
[----:B------:R-:W-:Y:S01]  /*7ad0*/  FFMA R0, R35, R39, R0 ;  /* 0x0000002723007223 */ /* 0x000fe20000000000 */
        /* <DEDUP_REMOVED lines=40> */
.L_x_124:
[----:B------:R-:W-:Y:S05]  /*7d60*/  BSYNC.RECONVERGENT B0 ;  /* 0x0000000000007941 */ /* 0x000fea0003800200 */
.L_x_123:
[----:B------:R-:W-:Y:S01]  /*7d70*/  BAR.SYNC.DEFER_BLOCKING 0x1, 0x80 ;  /* 0x0042000000007b1d */ /* 0x000fe20000010000 */
[----:B------:R-:W-:Y:S01]  /*7d80*/  UISETP.NE.AND UP0, UPT, UR49, -0x4, UPT ;  /* 0xfffffffc3100788c */ /* 0x000fe2000bf05270 */
[----:B------:R-:W-:Y:S08]  /*7d90*/  IADD3 R0, PT, PT, R30, 0x1, RZ ;  /* 0x000000011e007810 */ /* 0x000ff00007ffe0ff */
[----:B------:R-:W-:Y:S05]  /*7da0*/  BRA.U !UP0, `(.L_x_125) ;  /* 0x0000000108287547 */ /* 0x000fea000b800000 */
[----:B------:R-:W-:Y:S01]  /*7db0*/  ISETP.NE.AND P0, PT, R76, RZ, PT ;  /* 0x000000ff4c00720c */ /* 0x000fe20003f05270 */
[----:B------:R-:W-:Y:S01]  /*7dc0*/  IMAD.U32 R3, RZ, RZ, UR51 ;  /* 0x00000033ff037e24 */ /* 0x000fe2000f8e00ff */
[----:B------:R-:W-:Y:S01]  /*7dd0*/  UIADD3 UR51, UPT, UPT, UR51, 0x1, URZ ;  /* 0x0000000133337890 */ /* 0x000fe2000fffe0ff */
[----:B------:R-:W-:Y:S03]  /*7de0*/  IMAD.U32 R2, RZ, RZ, UR37 ;  /* 0x00000025ff027e24 */ /* 0x000fe6000f8e00ff */
[----:B------:R-:W-:Y:S04]  /*7df0*/  UISETP.NE.AND UP0, UPT, UR51, 0x4, UPT ;  /* 0x000000043300788c */ /* 0x000fe8000bf05270 */
[----:B------:R-:W-:Y:S03]  /*7e00*/  USEL UR51, UR51, URZ, UP0 ;  /* 0x000000ff33337287 */ /* 0x000fe60008000000 */
[----:B------:R-:W-:Y:S05]  /*7e10*/  @P0 LEA R3, R3, UR48, 0x3 ;  /* 0x0000003003030c11 */ /* 0x000fea000f8e18ff */
[----:B------:R-:W-:Y:S05]  /*7e20*/  @P0 VIADD R3, R3, 0x60 ;  /* 0x0000006003030836 */ /* 0x000fea0000000000 */
[----:B------:R-:W-:Y:S04]  /*7e30*/  @P0 PRMT R2, R2, 0x654, R3 ;  /* 0x0000065402020816 */ /* 0x000fe80000000003 */
[----:B------:R2:W-:Y:S03]  /*7e40*/  @P0 SYNCS.ARRIVE.TRANS64.RED.A1T0 RZ, [R2+URZ], RZ ;  /* 0x000000ff02ff09a7 */ /* 0x0005e600081004ff */
.L_x_125:
[----:B------:R-:W-:Y:S01]  /*7e50*/  ISETP.NE.AND P2, PT, R73, RZ, PT ;  /* 0x000000ff4900720c */ /* 0x000fe20003f45270 */
[----:B------:R-:W-:Y:S01]  /*7e60*/  UIADD3 UR49, UPT, UPT, UR49, 0x4, URZ ;  /* 0x0000000431317890 */ /* 0x000fe2000fffe0ff */
[----:B------:R-:W-:Y:S01]  /*7e70*/  ISETP.NE.AND P0, PT, R75, 0x2, PT ;  /* 0x000000024b00780c */ /* 0x000fe20003f05270 */
[----:B------:R-:W-:Y:S01]  /*7e80*/  IMAD.IADD R20, R29, 0x1, R58 ;  /* 0x000000011d147824 */ /* 0x000fe200078e023a */
[----:B------:R-:W-:Y:S01]  /*7e90*/  ISETP.NE.AND P1, PT, R0, 0x4, PT ;  /* 0x000000040000780c */ /* 0x000fe20003f25270 */
[----:B------:R-:W-:Y:S01]  /*7ea0*/  IMAD.IADD R21, R31, 0x1, R60 ;  /* 0x000000011f157824 */ /* 0x000fe200078e023c */
[----:B------:R-:W-:Y:S02]  /*7eb0*/  SEL R3, RZ, 0x1, P0 ;  /* 0x00000001ff037807 */ /* 0x000fe40000000000 */
[----:B--2---:R-:W-:Y:S02]  /*7ec0*/  SEL R2, RZ, 0x1, P1 ;  /* 0x00000001ff027807 */ /* 0x004fe40000800000 */
[----:B------:R-:W-:Y:S02]  /*7ed0*/  LOP3.LUT R68, R68, R3, RZ, 0x3c, !PT ;  /* 0x0000000344447212 */ /* 0x000fe400078e3cff */
[----:B------:R-:W-:Y:S02]  /*7ee0*/  LOP3.LUT R69, R69, R2, RZ, 0x3c, !PT ;  /* 0x0000000245457212 */ /* 0x000fe400078e3cff */
[----:B------:R-:W-:Y:S02]  /*7ef0*/  @P2 R2UR UR36, R67 ;  /* 0x00000000432422ca */ /* 0x000fe400000e0000 */
[----:B------:R-:W-:Y:S02]  /*7f00*/  SEL R75, R75, RZ, P0 ;  /* 0x000000ff4b4b7207 */ /* 0x000fe40000000000 */
[----:B------:R-:W-:Y:S01]  /*7f10*/  SEL R30, R0, RZ, P1 ;  /* 0x000000ff001e7207 */ /* 0x000fe20000800000 */
[----:B------:R-:W-:Y:S10]  /*7f20*/  @P2 BRA `(.L_x_126) ;  /* 0xffffffd000182947 */ /* 0x000ff4000383ffff */
[----:B------:R-:W-:-:S09]  /*7f30*/  UISETP.NE.AND UP0, UPT, UR50, URZ, UPT ;  /* 0x000000ff3200728c */ /* 0x000fd2000bf05270 */
[----:B------:R-:W-:Y:S05]  /*7f40*/  BRA.U !UP0, `(.L_x_127) ;  /* 0x0000000108487547 */ /* 0x000fea000b800000 */
[----:B------:R-:W2:Y:S02]  /*7f50*/  LDCU.64 UR4, c[0x0][0x890] ;  /* 0x00011200ff0477ac */ /* 0x000ea40008000a00 */
[----:B--2---:R-:W-:-:S04]  /*7f60*/  UISETP.NE.U32.AND UP0, UPT, UR4, URZ, UPT ;  /* 0x000000ff0400728c */ /* 0x004fc8000bf05070 */
[----:B------:R-:W-:-:S09]  /*7f70*/  UISETP.NE.AND.EX UP0, UPT, UR5, URZ, UPT, UP0 ;  /* 0x000000ff0500728c */ /* 0x000fd2000bf05300 */
[----:B------:R-:W-:Y:S05]  /*7f80*/  BRA.U UP0, `(.L_x_128) ;  /* 0x00000001000c7547 */ /* 0x000fea000b800000 */
[----:B------:R-:W-:-:S13]  /*7f90*/  FSETP.NEU.AND P0, PT, R35, RZ, PT ;  /* 0x000000ff2300720b */ /* 0x000fda0003f0d000 */
[----:B------:R-:W-:Y:S05]  /*7fa0*/  @!P0 EXIT ;  /* 0x000000000000894d */ /* 0x000fea0003800000 */
[----:B------:R-:W-:Y:S05]  /*7fb0*/  BRA `(.L_x_127) ;  /* 0x00000000002c7947 */ /* 0x000fea0003800000 */
.L_x_128:
[----:B------:R-:W-:Y:S01]  /*7fc0*/  ISETP.NE.AND P0, PT, R74, RZ, PT ;  /* 0x000000ff4a00720c */ /* 0x000fe20003f05270 */
[----:B------:R-:W-:-:S12]  /*7fd0*/  BSSY.RECONVERGENT B0, `(.L_x_127) ;  /* 0x0000009000007945 */ /* 0x000fd80003800200 */
[----:B------:R-:W-:Y:S05]  /*7fe0*/  @P0 BRA `(.L_x_129) ;  /* 0x0000000000140947 */ /* 0x000fea0003800000 */
[----:B------:R-:W2:Y:S02]  /*7ff0*/  LDCU.64 UR4, c[0x0][0x888] ;  /* 0x00011100ff0477ac */ /* 0x000ea40008000a00 */
[----:B--2---:R-:W-:-:S04]  /*8000*/  ISETP.NE.U32.AND P0, PT, RZ, UR4, PT ;  /* 0x00000004ff007c0c */ /* 0x004fc8000bf05070 */
[----:B------:R-:W-:-:S13]  /*8010*/  ISETP.NE.AND.EX P0, PT, RZ, UR5, PT, P0 ;  /* 0x00000005ff007c0c */ /* 0x000fda000bf05300 */
[----:B------:R-:W-:Y:S05]  /*8020*/  @!P0 EXIT ;  /* 0x000000000000894d */ /* 0x000fea0003800000 */
[----:B------:R-:W-:Y:S05]  /*8030*/  BRA `(.L_x_130) ;  /* 0x0000000000087947 */ /* 0x000fea0003800000 */
.L_x_129:
[----:B------:R-:W-:-:S13]  /*8040*/  FSETP.NEU.AND P0, PT, R35, RZ, PT ;  /* 0x000000ff2300720b */ /* 0x000fda0003f0d000 */
[----:B------:R-:W-:Y:S05]  /*8050*/  @!P0 EXIT ;  /* 0x000000000000894d */ /* 0x000fea0003800000 */
.L_x_130:
[----:B------:R-:W-:Y:S05]  /*8060*/  BSYNC.RECONVERGENT B0 ;  /* 0x0000000000007941 */ /* 0x000fea0003800200 */
.L_x_127:
[----:B------:R-:W-:Y:S01]  /*8070*/  ULEA UR4, UR51, UR48, 0x3 ;  /* 0x0000003033047291 */ /* 0x000fe2000f8e18ff */
[----:B------:R-:W-:-:S04]  /*8080*/  DEPBAR.LE SB0, 0x0 ;  /* 0x000080000000791a */ /* 0x000fc80000000000 */
[----:B------:R-:W-:-:S04]  /*8090*/  UIADD3 UR4, UPT, UPT, UR4, 0x60, URZ ;  /* 0x0000006004047890 */ /* 0x000fc8000fffe0ff */
[----:B------:R-:W-:-:S09]  /*80a0*/  UPRMT UR4, UR37, 0x654, UR4 ;  /* 0x0000065425047896 */ /* 0x000fd20008000004 */
[----:B------:R-:W-:Y:S01]  /*80b0*/  SYNCS.ARRIVE.TRANS64.RED.A1T0 RZ, [UR4], RZ ;  /* 0x000000ffffff79a7 */ /* 0x000fe20008100404 */
[----:B------:R-:W-:Y:S05]  /*80c0*/  EXIT ;  /* 0x000000000000794d */ /* 0x000fea0003800000 */
.L_x_19:
[----:B--2---:R2:W1:Y:S02]  /*80d0*/  SYNCS.PHASECHK.TRANS64.TRYWAIT P0, [R3+URZ+0x100], R2 ;  /* 0x00010002030075a7 */ /* 0x00446400080011ff */
[----:B-1----:R-:W-:Y:S05]  /*80e0*/  @!P0 NANOSLEEP.SYNCS 0x989680 ;  /* 0x009896800000895d */ /* 0x002fea0003900000 */
[----:B------:R-:W1:Y:S02]  /*80f0*/  @!P0 SYNCS.PHASECHK.TRANS64 P0, [R3+URZ+0x100], R2 ;  /* 0x00010002030085a7 */ /* 0x000e6400080010ff */
[----:B-1----:R-:W-:Y:S05]  /*8100*/  @!P0 BRA `(.L_x_19) ;  /* 0xfffffffc00f08947 */ /* 0x002fea000383ffff */
[----:B------:R-:W-:Y:S05]  /*8110*/  BRA `(.L_x_131) ;  /* 0xffffff9400347947 */ /* 0x000fea000383ffff */
.L_x_22:
[----:B-1----:R-:W-:-:S07]  /*8120*/  MOV R2, UR33 ;  /* 0x0000002100027c02 */ /* 0x002fce0008000f00 */
.L_x_132:
[----:B-1----:R1:W2:Y:S02]  /*8130*/  SYNCS.PHASECHK.TRANS64.TRYWAIT P0, [R2+URZ+0x20], R5 ;  /* 0x00002005020075a7 */ /* 0x0022a400080011ff */
[----:B--2---:R-:W-:Y:S05]  /*8140*/  @!P0 NANOSLEEP.SYNCS 0x989680 ;  /* 0x009896800000895d */ /* 0x004fea0003900000 */
[----:B------:R-:W2:Y:S02]  /*8150*/  @!P0 SYNCS.PHASECHK.TRANS64 P0, [R2+URZ+0x20], R5 ;  /* 0x00002005020085a7 */ /* 0x000ea400080010ff */
[----:B--2---:R-:W-:Y:S05]  /*8160*/  @!P0 BRA `(.L_x_132) ;  /* 0xfffffffc00f08947 */ /* 0x004fea000383ffff */
[----:B------:R-:W-:Y:S05]  /*8170*/  BRA `(.L_x_21) ;  /* 0xffffff9400887947 */ /* 0x000fea000383ffff */
.L_x_28:
[----:B-1----:R-:W-:-:S07]  /*8180*/  MOV R2, UR25 ;  /* 0x0000001900027c02 */ /* 0x002fce0008000f00 */
.L_x_133:
[----:B-1----:R1:W2:Y:S02]  /*8190*/  SYNCS.PHASECHK.TRANS64.TRYWAIT P0, [R2+URZ+0x20], R5 ;  /* 0x00002005020075a7 */ /* 0x0022a400080011ff */
[----:B--2---:R-:W-:Y:S05]  /*81a0*/  @!P0 NANOSLEEP.SYNCS 0x989680 ;  /* 0x009896800000895d */ /* 0x004fea0003900000 */
[----:B------:R-:W2:Y:S02]  /*81b0*/  @!P0 SYNCS.PHASECHK.TRANS64 P0, [R2+URZ+0x20], R5 ;  /* 0x00002005020085a7 */ /* 0x000ea400080010ff */
[----:B--2---:R-:W-:Y:S05]  /*81c0*/  @!P0 BRA `(.L_x_133) ;  /* 0xfffffffc00f08947 */ /* 0x004fea000383ffff */
[----:B------:R-:W-:Y:S05]  /*81d0*/  BRA `(.L_x_27) ;  /* 0xffffff9800487947 */ /* 0x000fea000383ffff */
.L_x_32:
[----:B-1----:R1:W2:Y:S02]  /*81e0*/  SYNCS.PHASECHK.TRANS64.TRYWAIT P0, [R2+URZ+0x90], R3 ;  /* 0x00009003020075a7 */ /* 0x0022a400080011ff */
[----:B--2---:R-:W-:Y:S05]  /*81f0*/  @!P0 NANOSLEEP.SYNCS 0x989680 ;  /* 0x009896800000895d */ /* 0x004fea0003900000 */
[----:B------:R-:W2:Y:S02]  /*8200*/  @!P0 SYNCS.PHASECHK.TRANS64 P0, [R2+URZ+0x90], R3 ;  /* 0x00009003020085a7 */ /* 0x000ea400080010ff */
[----:B--2---:R-:W-:Y:S05]  /*8210*/  @!P0 BRA `(.L_x_32) ;  /* 0xfffffffc00f08947 */ /* 0x004fea000383ffff */
[----:B------:R-:W-:Y:S05]  /*8220*/  BRA `(.L_x_134) ;  /* 0xffffff9800ec7947 */ /* 0x000fea000383ffff */
.L_x_36:
[----:B----4-:R-:W-:-:S07]  /*8230*/  MOV R0, UR5 ;  /* 0x0000000500007c02 */ /* 0x010fce0008000f00 */
.L_x_135:
[----:B-1----:R1:W2:Y:S02]  /*8240*/  SYNCS.PHASECHK.TRANS64.TRYWAIT P0, [R0+URZ], R3 ;  /* 0x00000003000075a7 */ /* 0x0022a400080011ff */
[----:B--2---:R-:W-:Y:S05]  /*8250*/  @!P0 NANOSLEEP.SYNCS 0x989680 ;  /* 0x009896800000895d */ /* 0x004fea0003900000 */
[----:B------:R-:W2:Y:S02]  /*8260*/  @!P0 SYNCS.PHASECHK.TRANS64 P0, [R0+URZ], R3 ;  /* 0x00000003000085a7 */ /* 0x000ea400080010ff */
[----:B--2---:R-:W-:Y:S05]  /*8270*/  @!P0 BRA `(.L_x_135) ;  /* 0xfffffffc00f08947 */ /* 0x004fea000383ffff */
[----:B------:R-:W-:Y:S05]  /*8280*/  BRA `(.L_x_136) ;  /* 0xffffffa0005c7947 */ /* 0x000fea000383ffff */
.L_x_37:
[----:B----4-:R-:W-:-:S07]  /*8290*/  MOV R0, UR5 ;  /* 0x0000000500007c02 */ /* 0x010fce0008000f00 */
.L_x_137:
[----:B-1----:R1:W2:Y:S02]  /*82a0*/  SYNCS.PHASECHK.TRANS64.TRYWAIT P0, [R0+URZ], R3 ;  /* 0x00000003000075a7 */ /* 0x0022a400080011ff */
[----:B--2---:R-:W-:Y:S05]  /*82b0*/  @!P0 NANOSLEEP.SYNCS 0x989680 ;  /* 0x009896800000895d */ /* 0x004fea0003900000 */
[----:B------:R-:W2:Y:S02]  /*82c0*/  @!P0 SYNCS.PHASECHK.TRANS64 P0, [R0+URZ], R3 ;  /* 0x00000003000085a7 */ /* 0x000ea400080010ff */
[----:B--2---:R-:W-:Y:S05]  /*82d0*/  @!P0 BRA `(.L_x_137) ;  /* 0xfffffffc00f08947 */ /* 0x004fea000383ffff */
[----:B------:R-:W-:Y:S05]  /*82e0*/  BRA `(.L_x_138) ;  /* 0xffffffa000687947 */ /* 0x000fea000383ffff */
.L_x_38:
[----:B----4-:R-:W-:-:S07]  /*82f0*/  MOV R0, UR5 ;  /* 0x0000000500007c02 */ /* 0x010fce0008000f00 */
.L_x_139:
[----:B-1----:R1:W2:Y:S02]  /*8300*/  SYNCS.PHASECHK.TRANS64.TRYWAIT P0, [R0+URZ], R3 ;  /* 0x00000003000075a7 */ /* 0x0022a400080011ff */
[----:B--2---:R-:W-:Y:S05]  /*8310*/  @!P0 NANOSLEEP.SYNCS 0x989680 ;  /* 0x009896800000895d */ /* 0x004fea0003900000 */
[----:B------:R-:W2:Y:S02]  /*8320*/  @!P0 SYNCS.PHASECHK.TRANS64 P0, [R0+URZ], R3 ;  /* 0x00000003000085a7 */ /* 0x000ea400080010ff */
[----:B--2---:R-:W-:Y:S05]  /*8330*/  @!P0 BRA `(.L_x_139) ;  /* 0xfffffffc00f08947 */ /* 0x004fea000383ffff */
[----:B------:R-:W-:Y:S05]  /*8340*/  BRA `(.L_x_140) ;  /* 0xffffffa000747947 */ /* 0x000fea000383ffff */
.L_x_41:
[----:B-1----:R1:W2:Y:S02]  /*8350*/  SYNCS.PHASECHK.TRANS64.TRYWAIT P0, [R0+URZ+0xf0], R5 ;  /* 0x0000f005000075a7 */ /* 0x0022a400080011ff */
[----:B--2---:R-:W-:Y:S05]  /*8360*/  @!P0 NANOSLEEP.SYNCS 0x989680 ;  /* 0x009896800000895d */ /* 0x004fea0003900000 */
[----:B------:R-:W2:Y:S02]  /*8370*/  @!P0 SYNCS.PHASECHK.TRANS64 P0, [R0+URZ+0xf0], R5 ;  /* 0x0000f005000085a7 */ /* 0x000ea400080010ff */
[----:B--2---:R-:W-:Y:S05]  /*8380*/  @!P0 BRA `(.L_x_41) ;  /* 0xfffffffc00f08947 */ /* 0x004fea000383ffff */
[----:B------:R-:W-:Y:S05]  /*8390*/  BRA `(.L_x_141) ;  /* 0xffffffa000d07947 */ /* 0x000fea000383ffff */
.L_x_42:
[----:B------:R-:W-:-:S07]  /*83a0*/  MOV R0, UR5 ;  /* 0x0000000500007c02 */ /* 0x000fce0008000f00 */
.L_x_142:
[----:B-1----:R1:W2:Y:S02]  /*83b0*/  SYNCS.PHASECHK.TRANS64.TRYWAIT P0, [R0+URZ+0xa0], R5 ;  /* 0x0000a005000075a7 */ /* 0x0022a400080011ff */
[----:B--2---:R-:W-:Y:S05]  /*83c0*/  @!P0 NANOSLEEP.SYNCS 0x989680 ;  /* 0x009896800000895d */ /* 0x004fea0003900000 */
[----:B------:R-:W2:Y:S02]  /*83d0*/  @!P0 SYNCS.PHASECHK.TRANS64 P0, [R0+URZ+0xa0], R5 ;  /* 0x0000a005000085a7 */ /* 0x000ea400080010ff */
[----:B--2---:R-:W-:Y:S05]  /*83e0*/  @!P0 BRA `(.L_x_142) ;  /* 0xfffffffc00f08947 */ /* 0x004fea000383ffff */
[----:B------:R-:W-:Y:S05]  /*83f0*/  BRA `(.L_x_143) ;  /* 0xffffffa000e07947 */ /* 0x000fea000383ffff */
.L_x_43:
[----:B-1----:R1:W2:Y:S02]  /*8400*/  SYNCS.PHASECHK.TRANS64.TRYWAIT P1, [R0+URZ+0x90], R5 ;  /* 0x00009005000075a7 */ /* 0x0022a400080211ff */
[----:B--2---:R-:W-:Y:S05]  /*8410*/  @!P1 NANOSLEEP.SYNCS 0x989680 ;  /* 0x009896800000995d */ /* 0x004fea0003900000 */
[----:B------:R-:W2:Y:S02]  /*8420*/  @!P1 SYNCS.PHASECHK.TRANS64 P1, [R0+URZ+0x90], R5 ;  /* 0x00009005000095a7 */ /* 0x000ea400080210ff */
[----:B--2---:R-:W-:Y:S05]  /*8430*/  @!P1 BRA `(.L_x_43) ;  /* 0xfffffffc00f09947 */ /* 0x004fea000383ffff */
[----:B------:R-:W-:Y:S05]  /*8440*/  BRA `(.L_x_144) ;  /* 0xffffffa400107947 */ /* 0x000fea000383ffff */
.L_x_46:
[----:B------:R-:W-:-:S07]  /*8450*/  MOV R0, UR5 ;  /* 0x0000000500007c02 */ /* 0x000fce0008000f00 */
.L_x_145:
[----:B-1----:R1:W2:Y:S02]  /*8460*/  SYNCS.PHASECHK.TRANS64.TRYWAIT P0, [R0+URZ+0xa0], R3 ;  /* 0x0000a003000075a7 */ /* 0x0022a400080011ff */
[----:B--2---:R-:W-:Y:S05]  /*8470*/  @!P0 NANOSLEEP.SYNCS 0x989680 ;  /* 0x009896800000895d */ /* 0x004fea0003900000 */
[----:B------:R-:W2:Y:S02]  /*8480*/  @!P0 SYNCS.PHASECHK.TRANS64 P0, [R0+URZ+0xa0], R3 ;  /* 0x0000a003000085a7 */ /* 0x000ea400080010ff */
[----:B--2---:R-:W-:Y:S05]  /*8490*/  @!P0 BRA `(.L_x_145) ;  /* 0xfffffffc00f08947 */ /* 0x004fea000383ffff */
[----:B------:R-:W-:Y:S05]  /*84a0*/  BRA `(.L_x_45) ;  /* 0xffffffa400647947 */ /* 0x000fea000383ffff */
.L_x_53:
[----:B-1----:R1:W2:Y:S02]  /*84b0*/  SYNCS.PHASECHK.TRANS64.TRYWAIT P1, [R0+URZ+0x90], R5 ;  /* 0x00009005000075a7 */ /* 0x0022a400080211ff */
[----:B--2---:R-:W-:Y:S05]  /*84c0*/  @!P1 NANOSLEEP.SYNCS 0x989680 ;  /* 0x009896800000995d */ /* 0x004fea0003900000 */
[----:B------:R-:W2:Y:S02]  /*84d0*/  @!P1 SYNCS.PHASECHK.TRANS64 P1, [R0+URZ+0x90], R5 ;  /* 0x00009005000095a7 */ /* 0x000ea400080210ff */
[----:B--2---:R-:W-:Y:S05]  /*84e0*/  @!P1 BRA `(.L_x_53) ;  /* 0xfffffffc00f09947 */ /* 0x004fea000383ffff */
[----:B------:R-:W-:Y:S05]  /*84f0*/  BRA `(.L_x_146) ;  /* 0xffffffa800f07947 */ /* 0x000fea000383ffff */
.L_x_54:
[----:B------:R-:W-:-:S07]  /*8500*/  MOV R3, UR6 ;  /* 0x0000000600037c02 */ /* 0x000fce0008000f00 */
.L_x_147:
[----:B-1----:R1:W2:Y:S02]  /*8510*/  SYNCS.PHASECHK.TRANS64.TRYWAIT P0, [R3+URZ+0xd0], R0 ;  /* 0x0000d000030075a7 */ /* 0x0022a400080011ff */
[----:B--2---:R-:W-:Y:S05]  /*8520*/  @!P0 NANOSLEEP.SYNCS 0x989680 ;  /* 0x009896800000895d */ /* 0x004fea0003900000 */
[----:B------:R-:W2:Y:S02]  /*8530*/  @!P0 SYNCS.PHASECHK.TRANS64 P0, [R3+URZ+0xd0], R0 ;  /* 0x0000d000030085a7 */ /* 0x000ea400080010ff */
[----:B--2---:R-:W-:Y:S05]  /*8540*/  @!P0 BRA `(.L_x_147) ;  /* 0xfffffffc00f08947 */ /* 0x004fea000383ffff */
[----:B------:R-:W-:Y:S05]  /*8550*/  BRA `(.L_x_148) ;  /* 0xffffffac00407947 */ /* 0x000fea000383ffff */
.L_x_57:
[----:B------:R-:W-:Y:S07]  /*8560*/  MOV R0, UR10 ;  /* 0x0000000a00007c02 */ /* 0x000fee0008000f00 */
.L_x_149:
[----:B-1----:R1:W2:Y:S02]  /*8570*/  SYNCS.PHASECHK.TRANS64.TRYWAIT P0, [R0+URZ], R3 ;  /* 0x00000003000075a7 */ /* 0x0022a400080011ff */
[----:B--2---:R-:W-:Y:S05]  /*8580*/  @!P0 NANOSLEEP.SYNCS 0x989680 ;  /* 0x009896800000895d */ /* 0x004fea0003900000 */
[----:B------:R-:W2:Y:S02]  /*8590*/  @!P0 SYNCS.PHASECHK.TRANS64 P0, [R0+URZ], R3 ;  /* 0x00000003000085a7 */ /* 0x000ea400080010ff */
[----:B--2---:R-:W-:Y:S05]  /*85a0*/  @!P0 BRA `(.L_x_149) ;  /* 0xfffffffc00f08947 */ /* 0x004fea000383ffff */
[----:B------:R-:W-:Y:S05]  /*85b0*/  BRA `(.L_x_56) ;  /* 0xffffffac005c7947 */ /* 0x000fea000383ffff */
.L_x_60:
[----:B------:R-:W-:-:S07]  /*85c0*/  MOV R0, UR6 ;  /* 0x0000000600007c02 */ /* 0x000fce0008000f00 */
.L_x_150:
[----:B--2---:R2:W4:Y:S02]  /*85d0*/  SYNCS.PHASECHK.TRANS64.TRYWAIT P0, [R0+URZ], R3 ;  /* 0x00000003000075a7 */ /* 0x00452400080011ff */
[----:B----4-:R-:W-:Y:S05]  /*85e0*/  @!P0 NANOSLEEP.SYNCS 0x989680 ;  /* 0x009896800000895d */ /* 0x010fea0003900000 */
[----:B------:R-:W4:Y:S02]  /*85f0*/  @!P0 SYNCS.PHASECHK.TRANS64 P0, [R0+URZ], R3 ;  /* 0x00000003000085a7 */ /* 0x000f2400080010ff */
[----:B----4-:R-:W-:Y:S05]  /*8600*/  @!P0 BRA `(.L_x_150) ;  /* 0xfffffffc00f08947 */ /* 0x010fea000383ffff */
[----:B------:R-:W-:Y:S05]  /*8610*/  BRA `(.L_x_151) ;  /* 0xffffffb000887947 */ /* 0x000fea000383ffff */
.L_x_61:
[----:B------:R-:W-:-:S07]  /*8620*/  MOV R0, UR6 ;  /* 0x0000000600007c02 */ /* 0x000fce0008000f00 */
.L_x_152:
[----:B-1----:R1:W2:Y:S02]  /*8630*/  SYNCS.PHASECHK.TRANS64.TRYWAIT P0, [R0+URZ], R3 ;  /* 0x00000003000075a7 */ /* 0x0022a400080011ff */
[----:B--2---:R-:W-:Y:S05]  /*8640*/  @!P0 NANOSLEEP.SYNCS 0x989680 ;  /* 0x009896800000895d */ /* 0x004fea0003900000 */
[----:B------:R-:W2:Y:S02]  /*8650*/  @!P0 SYNCS.PHASECHK.TRANS64 P0, [R0+URZ], R3 ;  /* 0x00000003000085a7 */ /* 0x000ea400080010ff */
[----:B--2---:R-:W-:Y:S05]  /*8660*/  @!P0 BRA `(.L_x_152) ;  /* 0xfffffffc00f08947 */ /* 0x004fea000383ffff */
[----:B------:R-:W-:Y:S05]  /*8670*/  BRA `(.L_x_153) ;  /* 0xffffffb000947947 */ /* 0x000fea000383ffff */
.L_x_62:
[----:B------:R-:W-:-:S07]  /*8680*/  MOV R0, UR6 ;  /* 0x0000000600007c02 */ /* 0x000fce0008000f00 */
.L_x_154:
[----:B-1----:R1:W2:Y:S02]  /*8690*/  SYNCS.PHASECHK.TRANS64.TRYWAIT P0, [R0+URZ], R3 ;  /* 0x00000003000075a7 */ /* 0x0022a400080011ff */
[----:B--2---:R-:W-:Y:S05]  /*86a0*/  @!P0 NANOSLEEP.SYNCS 0x989680 ;  /* 0x009896800000895d */ /* 0x004fea0003900000 */
[----:B------:R-:W2:Y:S02]  /*86b0*/  @!P0 SYNCS.PHASECHK.TRANS64 P0, [R0+URZ], R3 ;  /* 0x00000003000085a7 */ /* 0x000ea400080010ff */
[----:B--2---:R-:W-:Y:S05]  /*86c0*/  @!P0 BRA `(.L_x_154) ;  /* 0xfffffffc00f08947 */ /* 0x004fea000383ffff */
[----:B------:R-:W-:Y:S05]  /*86d0*/  BRA `(.L_x_155) ;  /* 0xffffffb000a07947 */ /* 0x000fea000383ffff */
.L_x_63:
[----:B------:R-:W-:-:S07]  /*86e0*/  MOV R0, UR7 ;  /* 0x0000000700007c02 */ /* 0x000fce0008000f00 */
.L_x_156:
[----:B-1----:R1:W2:Y:S02]  /*86f0*/  SYNCS.PHASECHK.TRANS64.TRYWAIT P0, [R0+URZ], R3 ;  /* 0x00000003000075a7 */ /* 0x0022a400080011ff */
[----:B--2---:R-:W-:Y:S05]  /*8700*/  @!P0 NANOSLEEP.SYNCS 0x989680 ;  /* 0x009896800000895d */ /* 0x004fea0003900000 */
[----:B------:R-:W2:Y:S02]  /*8710*/  @!P0 SYNCS.PHASECHK.TRANS64 P0, [R0+URZ], R3 ;  /* 0x00000003000085a7 */ /* 0x000ea400080010ff */
[----:B--2---:R-:W-:Y:S05]  /*8720*/  @!P0 BRA `(.L_x_156) ;  /* 0xfffffffc00f08947 */ /* 0x004fea000383ffff */
[----:B------:R-:W-:Y:S05]  /*8730*/  BRA `(.L_x_157) ;  /* 0xffffffb000ac7947 */ /* 0x000fea000383ffff */
.L_x_68:
[----:B--2---:R2:W3:Y:S02]  /*8740*/  SYNCS.PHASECHK.TRANS64.TRYWAIT P0, [R0+URZ+0x90], R3 ;  /* 0x00009003000075a7 */ /* 0x0044e400080011ff */
[----:B---3--:R-:W-:Y:S05]  /*8750*/  @!P0 NANOSLEEP.SYNCS 0x989680 ;  /* 0x009896800000895d */ /* 0x008fea0003900000 */
[----:B------:R-:W3:Y:S02]  /*8760*/  @!P0 SYNCS.PHASECHK.TRANS64 P0, [R0+URZ+0x90], R3 ;  /* 0x00009003000085a7 */ /* 0x000ee400080010ff */
[----:B---3--:R-:W-:Y:S05]  /*8770*/  @!P0 BRA `(.L_x_68) ;  /* 0xfffffffc00f08947 */ /* 0x008fea000383ffff */
[----:B------:R-:W-:Y:S05]  /*8780*/  BRA `(.L_x_158) ;  /* 0xffffffb400b87947 */ /* 0x000fea000383ffff */
.L_x_71:
[----:B------:R-:W-:Y:S07]  /*8790*/  MOV R0, UR7 ;  /* 0x0000000700007c02 */ /* 0x000fee0008000f00 */
.L_x_159:
[----:B--2---:R2:W3:Y:S02]  /*87a0*/  SYNCS.PHASECHK.TRANS64.TRYWAIT P0, [R0+URZ+0x88], R3 ;  /* 0x00008803000075a7 */ /* 0x0044e400080011ff */
[----:B---3--:R-:W-:Y:S05]  /*87b0*/  @!P0 NANOSLEEP.SYNCS 0x989680 ;  /* 0x009896800000895d */ /* 0x008fea0003900000 */
[----:B------:R-:W3:Y:S02]  /*87c0*/  @!P0 SYNCS.PHASECHK.TRANS64 P0, [R0+URZ+0x88], R3 ;  /* 0x00008803000085a7 */ /* 0x000ee400080010ff */
[----:B---3--:R-:W-:Y:S05]  /*87d0*/  @!P0 BRA `(.L_x_159) ;  /* 0xfffffffc00f08947 */ /* 0x008fea000383ffff */
[----:B------:R-:W-:Y:S05]  /*87e0*/  BRA `(.L_x_70) ;  /* 0xffffffb800987947 */ /* 0x000fea000383ffff */
.L_x_74:
[----:B------:R-:W-:Y:S07]  /*87f0*/  MOV R3, UR7 ;  /* 0x0000000700037c02 */ /* 0x000fee0008000f00 */
.L_x_160:
[----:B-1----:R1:W2:Y:S02]  /*8800*/  SYNCS.PHASECHK.TRANS64.TRYWAIT P0, [R3+URZ+0x60], R12 ;  /* 0x0000600c030075a7 */ /* 0x0022a400080011ff */
[----:B--2---:R-:W-:Y:S05]  /*8810*/  @!P0 NANOSLEEP.SYNCS 0x989680 ;  /* 0x009896800000895d */ /* 0x004fea0003900000 */
[----:B------:R-:W2:Y:S02]  /*8820*/  @!P0 SYNCS.PHASECHK.TRANS64 P0, [R3+URZ+0x60], R12 ;  /* 0x0000600c030085a7 */ /* 0x000ea400080010ff */
[----:B--2---:R-:W-:Y:S05]  /*8830*/  @!P0 BRA `(.L_x_160) ;  /* 0xfffffffc00f08947 */ /* 0x004fea000383ffff */
[----:B------:R-:W-:Y:S05]  /*8840*/  BRA `(.L_x_161) ;  /* 0xffffffbc00107947 */ /* 0x000fea000383ffff */
.L_x_75:
[----:B-1----:R-:W-:Y:S07]  /*8850*/  MOV R3, UR7 ;  /* 0x0000000700037c02 */ /* 0x002fee0008000f00 */
.L_x_162:
[----:B-1----:R1:W2:Y:S02]  /*8860*/  SYNCS.PHASECHK.TRANS64.TRYWAIT P0, [R3+URZ+0x68], R12 ;  /* 0x0000680c030075a7 */ /* 0x0022a400080011ff */
[----:B--2---:R-:W-:Y:S05]  /*8870*/  @!P0 NANOSLEEP.SYNCS 0x989680 ;  /* 0x009896800000895d */ /* 0x004fea0003900000 */
[----:B------:R-:W2:Y:S02]  /*8880*/  @!P0 SYNCS.PHASECHK.TRANS64 P0, [R3+URZ+0x68], R12 ;  /* 0x0000680c030085a7 */ /* 0x000ea400080010ff */
[----:B--2---:R-:W-:Y:S05]  /*8890*/  @!P0 BRA `(.L_x_162) ;  /* 0xfffffffc00f08947 */ /* 0x004fea000383ffff */
[----:B------:R-:W-:Y:S05]  /*88a0*/  BRA `(.L_x_163) ;  /* 0xffffffbc004c7947 */ /* 0x000fea000383ffff */
.L_x_76:
[----:B-1----:R-:W-:Y:S07]  /*88b0*/  MOV R3, UR7 ;  /* 0x0000000700037c02 */ /* 0x002fee0008000f00 */
.L_x_164:
[----:B-1----:R1:W2:Y:S02]  /*88c0*/  SYNCS.PHASECHK.TRANS64.TRYWAIT P0, [R3+URZ+0x70], R12 ;  /* 0x0000700c030075a7 */ /* 0x0022a400080011ff */
[----:B--2---:R-:W-:Y:S05]  /*88d0*/  @!P0 NANOSLEEP.SYNCS 0x989680 ;  /* 0x009896800000895d */ /* 0x004fea0003900000 */
[----:B------:R-:W2:Y:S02]  /*88e0*/  @!P0 SYNCS.PHASECHK.TRANS64 P0, [R3+URZ+0x70], R12 ;  /* 0x0000700c030085a7 */ /* 0x000ea400080010ff */
[----:B--2---:R-:W-:Y:S05]  /*88f0*/  @!P0 BRA `(.L_x_164) ;  /* 0xfffffffc00f08947 */ /* 0x004fea000383ffff */
[----:B------:R-:W-:Y:S05]  /*8900*/  BRA `(.L_x_165) ;  /* 0xffffffbc00947947 */ /* 0x000fea000383ffff */
.L_x_77:
[----:B------:R-:W-:Y:S07]  /*8910*/  MOV R3, UR7 ;  /* 0x0000000700037c02 */ /* 0x000fee0008000f00 */
.L_x_166:
[----:B-1----:R1:W2:Y:S02]  /*8920*/  SYNCS.PHASECHK.TRANS64.TRYWAIT P0, [R3+URZ+0x78], R12 ;  /* 0x0000780c030075a7 */ /* 0x0022a400080011ff */
[----:B--2---:R-:W-:Y:S05]  /*8930*/  @!P0 NANOSLEEP.SYNCS 0x989680 ;  /* 0x009896800000895d */ /* 0x004fea0003900000 */
[----:B------:R-:W2:Y:S02]  /*8940*/  @!P0 SYNCS.PHASECHK.TRANS64 P0, [R3+URZ+0x78], R12 ;  /* 0x0000780c030085a7 */ /* 0x000ea400080010ff */
[----:B--2---:R-:W-:Y:S05]  /*8950*/  @!P0 BRA `(.L_x_166) ;  /* 0xfffffffc00f08947 */ /* 0x004fea000383ffff */
[----:B------:R-:W-:Y:S05]  /*8960*/  BRA `(.L_x_167) ;  /* 0xffffffc0001c7947 */ /* 0x000fea000383ffff */
.L_x_79:
[----:B------:R-:W-:-:S07]  /*8970*/  MOV R0, UR7 ;  /* 0x0000000700007c02 */ /* 0x000fce0008000f00 */
.L_x_168:
[----:B-1----:R1:W3:Y:S02]  /*8980*/  SYNCS.PHASECHK.TRANS64.TRYWAIT P0, [R0+URZ+0x60], R3 ;  /* 0x00006003000075a7 */ /* 0x0022e400080011ff */
[----:B---3--:R-:W-:Y:S05]  /*8990*/  @!P0 NANOSLEEP.SYNCS 0x989680 ;  /* 0x009896800000895d */ /* 0x008fea0003900000 */
[----:B------:R-:W3:Y:S02]  /*89a0*/  @!P0 SYNCS.PHASECHK.TRANS64 P0, [R0+URZ+0x60], R3 ;  /* 0x00006003000085a7 */ /* 0x000ee400080010ff */
[----:B---3--:R-:W-:Y:S05]  /*89b0*/  @!P0 BRA `(.L_x_168) ;  /* 0xfffffffc00f08947 */ /* 0x008fea000383ffff */
[----:B------:R-:W-:Y:S05]  /*89c0*/  BRA `(.L_x_169) ;  /* 0xffffffc0008c7947 */ /* 0x000fea000383ffff */
.L_x_80:
[----:B-1----:R-:W-:-:S07]  /*89d0*/  MOV R0, UR7 ;  /* 0x0000000700007c02 */ /* 0x002fce0008000f00 */
.L_x_170:
[----:B-1----:R1:W3:Y:S02]  /*89e0*/  SYNCS.PHASECHK.TRANS64.TRYWAIT P0, [R0+URZ+0x68], R3 ;  /* 0x00006803000075a7 */ /* 0x0022e400080011ff */
[----:B---3--:R-:W-:Y:S05]  /*89f0*/  @!P0 NANOSLEEP.SYNCS 0x989680 ;  /* 0x009896800000895d */ /* 0x008fea0003900000 */
[----:B------:R-:W3:Y:S02]  /*8a00*/  @!P0 SYNCS.PHASECHK.TRANS64 P0, [R0+URZ+0x68], R3 ;  /* 0x00006803000085a7 */ /* 0x000ee400080010ff */
[----:B---3--:R-:W-:Y:S05]  /*8a10*/  @!P0 BRA `(.L_x_170) ;  /* 0xfffffffc00f08947 */ /* 0x008fea000383ffff */
[----:B------:R-:W-:Y:S05]  /*8a20*/  BRA `(.L_x_171) ;  /* 0xffffffc0007c7947 */ /* 0x000fea000383ffff */
.L_x_81:
[----:B-1----:R-:W-:-:S07]  /*8a30*/  MOV R0, UR7 ;  /* 0x0000000700007c02 */ /* 0x002fce0008000f00 */
.L_x_172:
[----:B-1----:R1:W3:Y:S02]  /*8a40*/  SYNCS.PHASECHK.TRANS64.TRYWAIT P0, [R0+URZ+0x70], R3 ;  /* 0x00007003000075a7 */ /* 0x0022e400080011ff */
[----:B---3--:R-:W-:Y:S05]  /*8a50*/  @!P0 NANOSLEEP.SYNCS 0x989680 ;  /* 0x009896800000895d */ /* 0x008fea0003900000 */
[----:B------:R-:W3:Y:S02]  /*8a60*/  @!P0 SYNCS.PHASECHK.TRANS64 P0, [R0+URZ+0x70], R3 ;  /* 0x00007003000085a7 */ /* 0x000ee400080010ff */
[----:B---3--:R-:W-:Y:S05]  /*8a70*/  @!P0 BRA `(.L_x_172) ;  /* 0xfffffffc00f08947 */ /* 0x008fea000383ffff */
[----:B------:R-:W-:Y:S05]  /*8a80*/  BRA `(.L_x_173) ;  /* 0xffffffc0006c7947 */ /* 0x000fea000383ffff */
.L_x_83:
[----:B--2---:R2:W4:Y:S02]  /*8a90*/  SYNCS.PHASECHK.TRANS64.TRYWAIT P0, [R0+URZ+0x90], R3 ;  /* 0x00009003000075a7 */ /* 0x00452400080011ff */
[----:B----4-:R-:W-:Y:S05]  /*8aa0*/  @!P0 NANOSLEEP.SYNCS 0x989680 ;  /* 0x009896800000895d */ /* 0x010fea0003900000 */
[----:B------:R-:W4:Y:S02]  /*8ab0*/  @!P0 SYNCS.PHASECHK.TRANS64 P0, [R0+URZ+0x90], R3 ;  /* 0x00009003000085a7 */ /* 0x000f2400080010ff */
[----:B----4-:R-:W-:Y:S05]  /*8ac0*/  @!P0 BRA `(.L_x_83) ;  /* 0xfffffffc00f08947 */ /* 0x010fea000383ffff */
[----:B------:R-:W-:Y:S05]  /*8ad0*/  BRA `(.L_x_174) ;  /* 0xffffffc400407947 */ /* 0x000fea000383ffff */
.L_x_94:
[----:B-1----:R-:W-:Y:S04]  /*8ae0*/  MOV R2, UR48 ;  /* 0x0000003000027c02 */ /* 0x002fe80008000f00 */
[----:B------:R1:W3:Y:S03]  /*8af0*/  SYNCS.PHASECHK.TRANS64.TRYWAIT P1, [R2+URZ+0x40], R3 ;  /* 0x00004003020075a7 */ /* 0x0002e600080211ff */
[----:B---3--:R-:W-:Y:S05]  /*8b00*/  @!P1 NANOSLEEP.SYNCS 0x989680 ;  /* 0x009896800000995d */ /* 0x008fea0003900000 */
[----:B------:R-:W3:Y:S02]  /*8b10*/  @!P1 SYNCS.PHASECHK.TRANS64 P1, [R2+URZ+0x40], R3 ;  /* 0x00004003020095a7 */ /* 0x000ee400080210ff */
[----:B---3--:R-:W-:Y:S05]  /*8b20*/  @!P1 BRA `(.L_x_94) ;  /* 0xfffffffc00ec9947 */ /* 0x008fea000383ffff */
[----:B------:R-:W-:Y:S05]  /*8b30*/  BRA `(.L_x_93) ;  /* 0xffffffd0004c7947 */ /* 0x000fea000383ffff */
.L_x_96:
[----:B-1----:R1:W4:Y:S02]  /*8b40*/  SYNCS.PHASECHK.TRANS64.TRYWAIT P0, [R79+URZ+0xb0], R0 ;  /* 0x0000b0004f0075a7 */ /* 0x00232400080011ff */
[----:B----4-:R-:W-:Y:S05]  /*8b50*/  @!P0 NANOSLEEP.SYNCS 0x989680 ;  /* 0x009896800000895d */ /* 0x010fea0003900000 */
[----:B------:R-:W4:Y:S02]  /*8b60*/  @!P0 SYNCS.PHASECHK.TRANS64 P0, [R79+URZ+0xb0], R0 ;  /* 0x0000b0004f0085a7 */ /* 0x000f2400080010ff */
[----:B----4-:R-:W-:Y:S05]  /*8b70*/  @!P0 BRA `(.L_x_96) ;  /* 0xfffffffc00f08947 */ /* 0x010fea000383ffff */
[----:B------:R-:W-:Y:S05]  /*8b80*/  BRA `(.L_x_95) ;  /* 0xffffffd000707947 */ /* 0x000fea000383ffff */
.L_x_105:
[----:B--2---:R2:W4:Y:S02]  /*8b90*/  SYNCS.PHASECHK.TRANS64.TRYWAIT P0, [R3+URZ+0x40], R0 ;  /* 0x00004000030075a7 */ /* 0x00452400080011ff */
[----:B----4-:R-:W-:Y:S05]  /*8ba0*/  @!P0 NANOSLEEP.SYNCS 0x989680 ;  /* 0x009896800000895d */ /* 0x010fea0003900000 */
[----:B------:R-:W4:Y:S02]  /*8bb0*/  @!P0 SYNCS.PHASECHK.TRANS64 P0, [R3+URZ+0x40], R0 ;  /* 0x00004000030085a7 */ /* 0x000f2400080010ff */
[----:B----4-:R-:W-:Y:S05]  /*8bc0*/  @!P0 BRA `(.L_x_105) ;  /* 0xfffffffc00f08947 */ /* 0x010fea000383ffff */
[----:B------:R-:W-:Y:S05]  /*8bd0*/  BRA `(.L_x_104) ;  /* 0xffffffd8005c7947 */ /* 0x000fea000383ffff */
.L_x_113:
[----:B--2---:R2:W4:Y:S02]  /*8be0*/  SYNCS.PHASECHK.TRANS64.TRYWAIT P0, [R83+URZ+0x40], R4 ;  /* 0x00004004530075a7 */ /* 0x00452400080011ff */
[----:B----4-:R-:W-:Y:S05]  /*8bf0*/  @!P0 NANOSLEEP.SYNCS 0x989680 ;  /* 0x009896800000895d */ /* 0x010fea0003900000 */
[----:B------:R-:W4:Y:S02]  /*8c00*/  @!P0 SYNCS.PHASECHK.TRANS64 P0, [R83+URZ+0x40], R4 ;  /* 0x00004004530085a7 */ /* 0x000f2400080010ff */
[----:B----4-:R-:W-:Y:S05]  /*8c10*/  @!P0 BRA `(.L_x_113) ;  /* 0xfffffffc00f08947 */ /* 0x010fea000383ffff */
[----:B------:R-:W-:Y:S05]  /*8c20*/  BRA `(.L_x_112) ;  /* 0xffffffe000687947 */ /* 0x000fea000383ffff */
.L_x_121:
[----:B--2---:R2:W4:Y:S02]  /*8c30*/  SYNCS.PHASECHK.TRANS64.TRYWAIT P0, [R88+URZ+0x40], R3 ;  /* 0x00004003580075a7 */ /* 0x00452400080011ff */
[----:B----4-:R-:W-:Y:S05]  /*8c40*/  @!P0 NANOSLEEP.SYNCS 0x989680 ;  /* 0x009896800000895d */ /* 0x010fea0003900000 */
[----:B------:R-:W4:Y:S02]  /*8c50*/  @!P0 SYNCS.PHASECHK.TRANS64 P0, [R88+URZ+0x40], R3 ;  /* 0x00004003580085a7 */ /* 0x000f2400080010ff */
[----:B----4-:R-:W-:Y:S05]  /*8c60*/  @!P0 BRA `(.L_x_121) ;  /* 0xfffffffc00f08947 */ /* 0x010fea000383ffff */
[----:B------:R-:W-:Y:S05]  /*8c70*/  BRA `(.L_x_120) ;  /* 0xffffffe800747947 */ /* 0x000fea000383ffff */
        .weak           $__internal_0_$__cuda_sm10x_tcgen05_guardrail_trap_col_being_dealloced_not_returned_by_alloc
        .type           $__internal_0_$__cuda_sm10x_tcgen05_guardrail_trap_col_being_dealloced_not_returned_by_alloc,@function
        .size           $__internal_0_$__cuda_sm10x_tcgen05_guardrail_trap_col_being_dealloced_not_returned_by_alloc,($__internal_1_$__cuda_sm10x_tcgen05_guardrail_trap_phase_invalid_during_alloc - $__internal_0_$__cuda_sm10x_tcgen05_guardrail_trap_col_being_dealloced_not_returned_by_alloc)
$__internal_0_$__cuda_sm10x_tcgen05_guardrail_trap_col_being_dealloced_not_returned_by_alloc:
[----:B------:R-:W-:Y:S05]  /*8c80*/  BPT.TRAP 0x1 ;  /* 0x000000040000795c */ /* 0x000fea0000300000 */
[----:B------:R-:W-:-:S04]  /*8c90*/  HFMA2 R3, -RZ, RZ, 0, 0 ;  /* 0x00000000ff037431 */ /* 0x000fc800000001ff */
[----:B------:R-:W-:Y:S05]  /*8ca0*/  RET.REL.NODEC R2 `(_ZN7cutlass13device_kernelINS_4gemm6kernel13GemmUniversalIN4cute5tupleIJiiiiEEENS1_10collective13CollectiveMmaINS1_35MainloopSm100TmaUmmaWarpSpecializedILi4ELi2ELi4ENS5_IJNS4_1CILi1EEESB_SB_EEEEENS5_IJNSA_ILi64EEENSA_ILi128EEESF_EEENS_6half_tENS5_IJSB_llEEESH_SI_NS4_8TiledMMAINS4_8MMA_AtomIJNS4_20SM100_MMA_F16BF16_SSISH_SH_fLi64ELi128ELNS4_4UMMA5MajorE1ELSN_1ELNSM_7ScaleInE0ELSO_0EEEEEENS4_6LayoutISC_NS5_IJNSA_ILi0EEESS_SS_EEEEENS5_IJNS4_10UnderscoreESV_SV_EEEEENS4_13SM90_TMA_LOADENS4_14ComposedLayoutINS4_7SwizzleILi3ELi4ELi3EEENS4_18smem_ptr_flag_bitsILi16EEENSR_INS5_IJSE_NSA_ILi8EEEEEENS5_IJSB_SE_EEEEEEEvNS4_8identityESY_S18_vS19_EENS_8epilogue10collective18CollectiveEpilogueINS1B_23Sm100TmaWarpSpecializedILi4ELi2ELi16ELb1ELb0EEEJSG_NS5_IJNSR_ISE_SB_EENSR_INSA_ILi32EEESB_EEEEESH_NS5_IJlSB_lEEESH_S1K_NS1B_6fusion15FusionCallbacksIS1F_NS1L_17LinearCombinationISH_fSH_fLNS_15FloatRoundStyleE2EEESG_S1J_JEEENS4_5SM1004TMEM4LOAD26SM100_TMEM_LOAD_16dp256b4xESY_NSZ_INS10_ILi2ELi4ELi3EEES13_NSR_INS5_IJS14_S1H_EEENS5_IJS1H_SB_EEEEEEENS4_17SM75_U32x4_LDSM_NENS4_14SM90_TMA_STOREES1Z_NS4_17SM90_U32x4_STSM_NENS4_39AutoVectorizingCopyWithAssumedAlignmentILi128EEEEEEvvEEEEvNT_6ParamsE) ;  /* 0xffffff7002d47950 */ /* 0x000fea0003c3ffff */
        .weak           $__internal_1_$__cuda_sm10x_tcgen05_guardrail_trap_phase_invalid_during_alloc
        .type           $__internal_1_$__cuda_sm10x_tcgen05_guardrail_trap_phase_invalid_during_alloc,@function
        .size           $__internal_1_$__cuda_sm10x_tcgen05_guardrail_trap_phase_invalid_during_alloc,($__internal_2_$__cuda_sm10x_tcgen05_guardrail_trap_unallocated_columns_being_dealloced - $__internal_1_$__cuda_sm10x_tcgen05_guardrail_trap_phase_invalid_during_alloc)
$__internal_1_$__cuda_sm10x_tcgen05_guardrail_trap_phase_invalid_during_alloc:
[----:B------:R-:W-:Y:S05]  /*8cb0*/  BPT.TRAP 0x1 ;  /* 0x000000040000795c */ /* 0x000fea0000300000 */
[----:B------:R-:W-:-:S04]  /*8cc0*/  MOV R3, 0x0 ;  /* 0x0000000000037802 */ /* 0x000fc80000000f00 */
[----:B------:R-:W-:Y:S05]  /*8cd0*/  RET.REL.NODEC R2 `(_ZN7cutlass13device_kernelINS_4gemm6kernel13GemmUniversalIN4cute5tupleIJiiiiEEENS1_10collective13CollectiveMmaINS1_35MainloopSm100TmaUmmaWarpSpecializedILi4ELi2ELi4ENS5_IJNS4_1CILi1EEESB_SB_EEEEENS5_IJNSA_ILi64EEENSA_ILi128EEESF_EEENS_6half_tENS5_IJSB_llEEESH_SI_NS4_8TiledMMAINS4_8MMA_AtomIJNS4_20SM100_MMA_F16BF16_SSISH_SH_fLi64ELi128ELNS4_4UMMA5MajorE1ELSN_1ELNSM_7ScaleInE0ELSO_0EEEEEENS4_6LayoutISC_NS5_IJNSA_ILi0EEESS_SS_EEEEENS5_IJNS4_10UnderscoreESV_SV_EEEEENS4_13SM90_TMA_LOADENS4_14ComposedLayoutINS4_7SwizzleILi3ELi4ELi3EEENS4_18smem_ptr_flag_bitsILi16EEENSR_INS5_IJSE_NSA_ILi8EEEEEENS5_IJSB_SE_EEEEEEEvNS4_8identityESY_S18_vS19_EENS_8epilogue10collective18CollectiveEpilogueINS1B_23Sm100TmaWarpSpecializedILi4ELi2ELi16ELb1ELb0EEEJSG_NS5_IJNSR_ISE_SB_EENSR_INSA_ILi32EEESB_EEEEESH_NS5_IJlSB_lEEESH_S1K_NS1B_6fusion15FusionCallbacksIS1F_NS1L_17LinearCombinationISH_fSH_fLNS_15FloatRoundStyleE2EEESG_S1J_JEEENS4_5SM1004TMEM4LOAD26SM100_TMEM_LOAD_16dp256b4xESY_NSZ_INS10_ILi2ELi4ELi3EEES13_NSR_INS5_IJS14_S1H_EEENS5_IJS1H_SB_EEEEEEENS4_17SM75_U32x4_LDSM_NENS4_14SM90_TMA_STOREES1Z_NS4_17SM90_U32x4_STSM_NENS4_39AutoVectorizingCopyWithAssumedAlignmentILi128EEEEEEvvEEEEvNT_6ParamsE) ;  /* 0xffffff7002c87950 */ /* 0x000fea0003c3ffff */
        .weak           $__internal_2_$__cuda_sm10x_tcgen05_guardrail_trap_unallocated_columns_being_dealloced
        .type           $__internal_2_$__cuda_sm10x_tcgen05_guardrail_trap_unallocated_columns_being_dealloced,@function
        .size           $__internal_2_$__cuda_sm10x_tcgen05_guardrail_trap_unallocated_columns_being_dealloced,(.L_x_176 - $__internal_2_$__cuda_sm10x_tcgen05_guardrail_trap_unallocated_columns_being_dealloced)
$__internal_2_$__cuda_sm10x_tcgen05_guardrail_trap_unallocated_columns_being_dealloced:
[----:B------:R-:W-:Y:S05]  /*8ce0*/  BPT.TRAP 0x1 ;  /* 0x000000040000795c */ /* 0x000fea0000300000 */
[----:B------:R-:W-:-:S04]  /*8cf0*/  HFMA2 R3, -RZ, RZ, 0, 0 ;  /* 0x00000000ff037431 */ /* 0x000fc800000001ff */
[----:B------:R-:W-:Y:S05]  /*8d00*/  RET.REL.NODEC R2 `(_ZN7cutlass13device_kernelINS_4gemm6kernel13GemmUniversalIN4cute5tupleIJiiiiEEENS1_10collective13CollectiveMmaINS1_35MainloopSm100TmaUmmaWarpSpecializedILi4ELi2ELi4ENS5_IJNS4_1CILi1EEESB_SB_EEEEENS5_IJNSA_ILi64EEENSA_ILi128EEESF_EEENS_6half_tENS5_IJSB_llEEESH_SI_NS4_8TiledMMAINS4_8MMA_AtomIJNS4_20SM100_MMA_F16BF16_SSISH_SH_fLi64ELi128ELNS4_4UMMA5MajorE1ELSN_1ELNSM_7ScaleInE0ELSO_0EEEEEENS4_6LayoutISC_NS5_IJNSA_ILi0EEESS_SS_EEEEENS5_IJNS4_10UnderscoreESV_SV_EEEEENS4_13SM90_TMA_LOADENS4_14ComposedLayoutINS4_7SwizzleILi3ELi4ELi3EEENS4_18smem_ptr_flag_bitsILi16EEENSR_INS5_IJSE_NSA_ILi8EEEEEENS5_IJSB_SE_EEEEEEEvNS4_8identityESY_S18_vS19_EENS_8epilogue10collective18CollectiveEpilogueINS1B_23Sm100TmaWarpSpecializedILi4ELi2ELi16ELb1ELb0EEEJSG_NS5_IJNSR_ISE_SB_EENSR_INSA_ILi32EEESB_EEEEESH_NS5_IJlSB_lEEESH_S1K_NS1B_6fusion15FusionCallbacksIS1F_NS1L_17LinearCombinationISH_fSH_fLNS_15FloatRoundStyleE2EEESG_S1J_JEEENS4_5SM1004TMEM4LOAD26SM100_TMEM_LOAD_16dp256b4xESY_NSZ_INS10_ILi2ELi4ELi3EEES13_NSR_INS5_IJS14_S1H_EEENS5_IJS1H_SB_EEEEEEENS4_17SM75_U32x4_LDSM_NENS4_14SM90_TMA_STOREES1Z_NS4_17SM90_U32x4_STSM_NENS4_39AutoVectorizingCopyWithAssumedAlignmentILi128EEEEEEvvEEEEvNT_6ParamsE) ;  /* 0xffffff7002bc7950 */ /* 0x000fea0003c3ffff */
.L_x_175:
[----:B------:R-:W-:-:S00]  /*8d10*/  BRA `(.L_x_175) ;  /* 0xfffffffc00fc7947 */ /* 0x000fc0000383ffff */
[----:B------:R-:W-:-:S00]  /*8d20*/  NOP ;  /* 0x0000000000007918 */ /* 0x000fc00000000000 */
        /* <DEDUP_REMOVED lines=13> */
.L_x_176:


//--------------------- .nv.global.init           --------------------------
	.section	.nv.global.init,"aw",@progbits
.nv.global.init:
	.type		$str$27,@object
	.size		$str$27,($str$28 - $str$27)
$str$27:
        /*0000*/ 	.byte	0x28, 0x61, 0x64, 0x64, 0x72, 0x65, 0x73, 0x73, 0x20, 0x26, 0x20, 0x6d, 0x61, 0x73, 0x6b, 0x29
        /*0010*/ 	.byte	0x20, 0x3d, 0x3d, 0x20, 0x30, 0x00
	.type		$str$28,@object
	.size		$str$28,($str$26 - $str$28)
$str$28:
        /*0016*/ 	.byte	0x2f, 0x74, 0x6d, 0x70, 0x2f, 0x63, 0x75, 0x74, 0x6c, 0x61, 0x73, 0x73, 0x5f, 0x73, 0x77, 0x65
        /*0026*/ 	.byte	0x65, 0x70, 0x5f, 0x73, 0x72, 0x63, 0x2f, 0x69, 0x6e, 0x63, 0x6c, 0x75, 0x64, 0x65, 0x2f, 0x63
        /*0036*/ 	.byte	0x75, 0x74, 0x65, 0x2f, 0x70, 0x6f, 0x69, 0x6e, 0x74, 0x65, 0x72, 0x5f, 0x66, 0x6c, 0x61, 0x67
        /*0046*/ 	.byte	0x67, 0x65, 0x64, 0x2e, 0x68, 0x70, 0x70, 0x00
	.type		$str$26,@object
	.size		$str$26,($str$25 - $str$26)
$str$26:
        /*004e*/ 	.byte	0x2f, 0x74, 0x6d, 0x70, 0x2f, 0x63, 0x75, 0x74, 0x6c, 0x61, 0x73, 0x73, 0x5f, 0x73, 0x77, 0x65
        /*005e*/ 	.byte	0x65, 0x70, 0x5f, 0x73, 0x72, 0x63, 0x2f, 0x69, 0x6e, 0x63, 0x6c, 0x75, 0x64, 0x65, 0x2f, 0x63
        /*006e*/ 	.byte	0x75, 0x74, 0x65, 0x2f, 0x61, 0x74, 0x6f, 0x6d, 0x2f, 0x63, 0x6f, 0x70, 0x79, 0x5f, 0x74, 0x72
        /*007e*/ 	.byte	0x61, 0x69, 0x74, 0x73, 0x5f, 0x73, 0x6d, 0x31, 0x30, 0x30, 0x2e, 0x68, 0x70, 0x70, 0x00
	.type		$str$25,@object
	.size		$str$25,(__unnamed_1 - $str$25)
$str$25:
        /*008d*/ 	.byte	0x28, 0x28, 0x75, 0x69, 0x6e, 0x74, 0x33, 0x32, 0x5f, 0x74, 0x28, 0x74, 0x68, 0x72, 0x65, 0x61
        /*009d*/ 	.byte	0x64, 0x49, 0x64, 0x78, 0x2e, 0x78, 0x29, 0x20, 0x2f, 0x20, 0x33, 0x32, 0x29, 0x20, 0x25, 0x20
        /*00ad*/ 	.byte	0x34, 0x29, 0x20, 0x3d, 0x3d, 0x20, 0x28, 0x28, 0x28, 0x74, 0x6d, 0x65, 0x6d, 0x5f, 0x61, 0x64
        /*00bd*/ 	.byte	0x64, 0x72, 0x20, 0x3e, 0x3e, 0x20, 0x31, 0x36, 0x29, 0x20, 0x2f, 0x20, 0x33, 0x32, 0x29, 0x20
        /*00cd*/ 	.byte	0x25, 0x20, 0x34, 0x29, 0x00
	.type		__unnamed_1,@object
	.size		__unnamed_1,(__unnamed_2 - __unnamed_1)
__unnamed_1:
        /*00d2*/ 	.byte	0x61, 0x75, 0x74, 0x6f, 0x20, 0x63, 0x75, 0x74, 0x65, 0x3a, 0x3a, 0x61, 0x73, 0x5f, 0x70, 0x6f
        /* <DEDUP_REMOVED lines=24> */
        /*0262*/ 	.byte	0x3e, 0x3e, 0x3e, 0x5d, 0x00
	.type		__unnamed_2,@object
	.size		__unnamed_2,(.L_2 - __unnamed_2)
__unnamed_2:
        /* <DEDUP_REMOVED lines=46> */
.L_2:


//--------------------- .nv.shared._ZN7cutlass13device_kernelINS_4gemm6kernel13GemmUniversalIN4cute5tupleIJiiiiEEENS1_10collective13CollectiveMmaINS1_35MainloopSm100TmaUmmaWarpSpecializedILi4ELi2ELi4ENS5_IJNS4_1CILi1EEESB_SB_EEEEENS5_IJNSA_ILi64EEENSA_ILi128EEESF_EEENS_6half_tENS5_IJSB_llEEESH_SI_NS4_8TiledMMAINS4_8MMA_AtomIJNS4_20SM100_MMA_F16BF16_SSISH_SH_fLi64ELi128ELNS4_4UMMA5MajorE1ELSN_1ELNSM_7ScaleInE0ELSO_0EEEEEENS4_6LayoutISC_NS5_IJNSA_ILi0EEESS_SS_EEEEENS5_IJNS4_10UnderscoreESV_SV_EEEEENS4_13SM90_TMA_LOADENS4_14ComposedLayoutINS4_7SwizzleILi3ELi4ELi3EEENS4_18smem_ptr_flag_bitsILi16EEENSR_INS5_IJSE_NSA_ILi8EEEEEENS5_IJSB_SE_EEEEEEEvNS4_8identityESY_S18_vS19_EENS_8epilogue10collective18CollectiveEpilogueINS1B_23Sm100TmaWarpSpecializedILi4ELi2ELi16ELb1ELb0EEEJSG_NS5_IJNSR_ISE_SB_EENSR_INSA_ILi32EEESB_EEEEESH_NS5_IJlSB_lEEESH_S1K_NS1B_6fusion15FusionCallbacksIS1F_NS1L_17LinearCombinationISH_fSH_fLNS_15FloatRoundStyleE2EEESG_S1J_JEEENS4_5SM1004TMEM4LOAD26SM100_TMEM_LOAD_16dp256b4xESY_NSZ_INS10_ILi2ELi4ELi3EEES13_NSR_INS5_IJS14_S1H_EEENS5_IJS1H_SB_EEEEEEENS4_17SM75_U32x4_LDSM_NENS4_14SM90_TMA_STOREES1Z_NS4_17SM90_U32x4_STSM_NENS4_39AutoVectorizingCopyWithAssumedAlignmentILi128EEEEEEvvEEEEvNT_6ParamsE --------------------------
	.section	.nv.shared._ZN7cutlass13device_kernelINS_4gemm6kernel13GemmUniversalIN4cute5tupleIJiiiiEEENS1_10collective13CollectiveMmaINS1_35MainloopSm100TmaUmmaWarpSpecializedILi4ELi2ELi4ENS5_IJNS4_1CILi1EEESB_SB_EEEEENS5_IJNSA_ILi64EEENSA_ILi128EEESF_EEENS_6half_tENS5_IJSB_llEEESH_SI_NS4_8TiledMMAINS4_8MMA_AtomIJNS4_20SM100_MMA_F16BF16_SSISH_SH_fLi64ELi128ELNS4_4UMMA5MajorE1ELSN_1ELNSM_7ScaleInE0ELSO_0EEEEEENS4_6LayoutISC_NS5_IJNSA_ILi0EEESS_SS_EEEEENS5_IJNS4_10UnderscoreESV_SV_EEEEENS4_13SM90_TMA_LOADENS4_14ComposedLayoutINS4_7SwizzleILi3ELi4ELi3EEENS4_18smem_ptr_flag_bitsILi16EEENSR_INS5_IJSE_NSA_ILi8EEEEEENS5_IJSB_SE_EEEEEEEvNS4_8identityESY_S18_vS19_EENS_8epilogue10collective18CollectiveEpilogueINS1B_23Sm100TmaWarpSpecializedILi4ELi2ELi16ELb1ELb0EEEJSG_NS5_IJNSR_ISE_SB_EENSR_INSA_ILi32EEESB_EEEEESH_NS5_IJlSB_lEEESH_S1K_NS1B_6fusion15FusionCallbacksIS1F_NS1L_17LinearCombinationISH_fSH_fLNS_15FloatRoundStyleE2EEESG_S1J_JEEENS4_5SM1004TMEM4LOAD26SM100_TMEM_LOAD_16dp256b4xESY_NSZ_INS10_ILi2ELi4ELi3EEES13_NSR_INS5_IJS14_S1H_EEENS5_IJS1H_SB_EEEEEEENS4_17SM75_U32x4_LDSM_NENS4_14SM90_TMA_STOREES1Z_NS4_17SM90_U32x4_STSM_NENS4_39AutoVectorizingCopyWithAssumedAlignmentILi128EEEEEEvvEEEEvNT_6ParamsE,"aw",@nobits
	.sectionflags	@""
	.align	16
	.zero		1024


//--------------------- .nv.shared.reserved.0     --------------------------
	.section	.nv.shared.reserved.0,"aw",@nobits
	.weak		__nv_reservedSMEM_offset_0_alias
	.size		__nv_reservedSMEM_offset_0_alias, 0, 64
	.other		__nv_reservedSMEM_offset_0_alias,@"STO_CUDA_RESERVED_SHARED STV_DEFAULT"
__nv_reservedSMEM_offset_0_alias:
	.zero		0
.nv.shared.reserved.0:
	.zero		64
	.weak		__nv_reservedSMEM_tcgen05_partition
	.type		__nv_reservedSMEM_tcgen05_partition,@object
	.size		__nv_reservedSMEM_tcgen05_partition,(.L_0 - __nv_reservedSMEM_tcgen05_partition)
__nv_reservedSMEM_tcgen05_partition:
	.zero		32
.L_0:


//--------------------- .nv.global                --------------------------
	.section	.nv.global,"aw",@nobits
.nv.global:
	.type		_ZN40_INTERNAL_25cd894a_4_k_cu_1497026c_327744cute1_E,@object
	.size		_ZN40_INTERNAL_25cd894a_4_k_cu_1497026c_327744cute1_E,(_ZN40_INTERNAL_25cd894a_4_k_cu_1497026c_327744cuda3std3__45__cpo6cbeginE - _ZN40_INTERNAL_25cd894a_4_k_cu_1497026c_327744cute1_E)
_ZN40_INTERNAL_25cd894a_4_k_cu_1497026c_327744cute1_E:
	.zero		1
	.type		_ZN40_INTERNAL_25cd894a_4_k_cu_1497026c_327744cuda3std3__45__cpo6cbeginE,@object
	.size		_ZN40_INTERNAL_25cd894a_4_k_cu_1497026c_327744cuda3std3__45__cpo6cbeginE,(_ZN40_INTERNAL_25cd894a_4_k_cu_1497026c_327744cuda3std3__48in_placeE - _ZN40_INTERNAL_25cd894a_4_k_cu_1497026c_327744cuda3std3__45__cpo6cbeginE)
_ZN40_INTERNAL_25cd894a_4_k_cu_1497026c_327744cuda3std3__45__cpo6cbeginE:
	.zero		1
	.type		_ZN40_INTERNAL_25cd894a_4_k_cu_1497026c_327744cuda3std3__48in_placeE,@object
	.size		_ZN40_INTERNAL_25cd894a_4_k_cu_1497026c_327744cuda3std3__48in_placeE,(_ZN40_INTERNAL_25cd894a_4_k_cu_1497026c_327744cuda3std6ranges3__45__cpo9iter_moveE - _ZN40_INTERNAL_25cd894a_4_k_cu_1497026c_327744cuda3std3__48in_placeE)
_ZN40_INTERNAL_25cd894a_4_k_cu_1497026c_327744cuda3std3__48in_placeE:
	.zero		1
	.type		_ZN40_INTERNAL_25cd894a_4_k_cu_1497026c_327744cuda3std6ranges3__45__cpo9iter_moveE,@object
	.size		_ZN40_INTERNAL_25cd894a_4_k_cu_1497026c_327744cuda3std6ranges3__45__cpo9iter_moveE,(_ZN40_INTERNAL_25cd894a_4_k_cu_1497026c_327744cuda3std3__45__cpo5beginE - _ZN40_INTERNAL_25cd894a_4_k_cu_1497026c_327744cuda3std6ranges3__45__cpo9iter_moveE)
_ZN40_INTERNAL_25cd894a_4_k_cu_1497026c_327744cuda3std6ranges3__45__cpo9iter_moveE:
	.zero		1
	.type		_ZN40_INTERNAL_25cd894a_4_k_cu_1497026c_327744cuda3std3__45__cpo5beginE,@object
	.size		_ZN40_INTERNAL_25cd894a_4_k_cu_1497026c_327744cuda3std3__45__cpo5beginE,(_ZN40_INTERNAL_25cd894a_4_k_cu_1497026c_327744cuda3std3__442_GLOBAL__N__25cd894a_4_k_cu_1497026c_327746ignoreE - _ZN40_INTERNAL_25cd894a_4_k_cu_1497026c_327744cuda3std3__45__cpo5beginE)
_ZN40_INTERNAL_25cd894a_4_k_cu_1497026c_327744cuda3std3__45__cpo5beginE:
	.zero		1
	.type		_ZN40_INTERNAL_25cd894a_4_k_cu_1497026c_327744cuda3std3__442_GLOBAL__N__25cd894a_4_k_cu_1497026c_327746ignoreE,@object
	.size		_ZN40_INTERNAL_25cd894a_4_k_cu_1497026c_327744cuda3std3__442_GLOBAL__N__25cd894a_4_k_cu_1497026c_327746ignoreE,(_ZN40_INTERNAL_25cd894a_4_k_cu_1497026c_327744cute7productE - _ZN40_INTERNAL_25cd894a_4_k_cu_1497026c_327744cuda3std3__442_GLOBAL__N__25cd894a_4_k_cu_1497026c_327746ignoreE)
_ZN40_INTERNAL_25cd894a_4_k_cu_1497026c_327744cuda3std3__442_GLOBAL__N__25cd894a_4_k_cu_1497026c_327746ignoreE:
	.zero		1
	.type		_ZN40_INTERNAL_25cd894a_4_k_cu_1497026c_327744cute7productE,@object
	.size		_ZN40_INTERNAL_25cd894a_4_k_cu_1497026c_327744cute7productE,(_ZN40_INTERNAL_25cd894a_4_k_cu_1497026c_327744cuda3std3__45__cpo3endE - _ZN40_INTERNAL_25cd894a_4_k_cu_1497026c_327744cute7productE)
_ZN40_INTERNAL_25cd894a_4_k_cu_1497026c_327744cute7productE:
	.zero		1
	.type		_ZN40_INTERNAL_25cd894a_4_k_cu_1497026c_327744cuda3std3__45__cpo3endE,@object
	.size		_ZN40_INTERNAL_25cd894a_4_k_cu_1497026c_327744cuda3std3__45__cpo3endE,(_ZN40_INTERNAL_25cd894a_4_k_cu_1497026c_327744cuda3std3__419piecewise_constructE - _ZN40_INTERNAL_25cd894a_4_k_cu_1497026c_327744cuda3std3__45__cpo3endE)
_ZN40_INTERNAL_25cd894a_4_k_cu_1497026c_327744cuda3std3__45__cpo3endE:
	.zero		1
	.type		_ZN40_INTERNAL_25cd894a_4_k_cu_1497026c_327744cuda3std3__419piecewise_constructE,@object
	.size		_ZN40_INTERNAL_25cd894a_4_k_cu_1497026c_327744cuda3std3__419piecewise_constructE,(_ZN40_INTERNAL_25cd894a_4_k_cu_1497026c_327744cuda3std3__45__cpo4cendE - _ZN40_INTERNAL_25cd894a_4_k_cu_1497026c_327744cuda3std3__419piecewise_constructE)
_ZN40_INTERNAL_25cd894a_4_k_cu_1497026c_327744cuda3std3__419piecewise_constructE:
	.zero		1
	.type		_ZN40_INTERNAL_25cd894a_4_k_cu_1497026c_327744cuda3std3__45__cpo4cendE,@object
	.size		_ZN40_INTERNAL_25cd894a_4_k_cu_1497026c_327744cuda3std3__45__cpo4cendE,(_ZN40_INTERNAL_25cd894a_4_k_cu_1497026c_327744cuda3std6ranges3__45__cpo4swapE - _ZN40_INTERNAL_25cd894a_4_k_cu_1497026c_327744cuda3std3__45__cpo4cendE)
_ZN40_INTERNAL_25cd894a_4_k_cu_1497026c_327744cuda3std3__45__cpo4cendE:
	.zero		1
	.type		_ZN40_INTERNAL_25cd894a_4_k_cu_1497026c_327744cuda3std6ranges3__45__cpo4swapE,@object
	.size		_ZN40_INTERNAL_25cd894a_4_k_cu_1497026c_327744cuda3std6ranges3__45__cpo4swapE,(.L_10 - _ZN40_INTERNAL_25cd894a_4_k_cu_1497026c_327744cuda3std6ranges3__45__cpo4swapE)
_ZN40_INTERNAL_25cd894a_4_k_cu_1497026c_327744cuda3std6ranges3__45__cpo4swapE:
	.zero		1
.L_10:


//--------------------- .nv.constant0._ZN7cutlass13device_kernelINS_4gemm6kernel13GemmUniversalIN4cute5tupleIJiiiiEEENS1_10collective13CollectiveMmaINS1_35MainloopSm100TmaUmmaWarpSpecializedILi4ELi2ELi4ENS5_IJNS4_1CILi1EEESB_SB_EEEEENS5_IJNSA_ILi64EEENSA_ILi128EEESF_EEENS_6half_tENS5_IJSB_llEEESH_SI_NS4_8TiledMMAINS4_8MMA_AtomIJNS4_20SM100_MMA_F16BF16_SSISH_SH_fLi64ELi128ELNS4_4UMMA5MajorE1ELSN_1ELNSM_7ScaleInE0ELSO_0EEEEEENS4_6LayoutISC_NS5_IJNSA_ILi0EEESS_SS_EEEEENS5_IJNS4_10UnderscoreESV_SV_EEEEENS4_13SM90_TMA_LOADENS4_14ComposedLayoutINS4_7SwizzleILi3ELi4ELi3EEENS4_18smem_ptr_flag_bitsILi16EEENSR_INS5_IJSE_NSA_ILi8EEEEEENS5_IJSB_SE_EEEEEEEvNS4_8identityESY_S18_vS19_EENS_8epilogue10collective18CollectiveEpilogueINS1B_23Sm100TmaWarpSpecializedILi4ELi2ELi16ELb1ELb0EEEJSG_NS5_IJNSR_ISE_SB_EENSR_INSA_ILi32EEESB_EEEEESH_NS5_IJlSB_lEEESH_S1K_NS1B_6fusion15FusionCallbacksIS1F_NS1L_17LinearCombinationISH_fSH_fLNS_15FloatRoundStyleE2EEESG_S1J_JEEENS4_5SM1004TMEM4LOAD26SM100_TMEM_LOAD_16dp256b4xESY_NSZ_INS10_ILi2ELi4ELi3EEES13_NSR_INS5_IJS14_S1H_EEENS5_IJS1H_SB_EEEEEEENS4_17SM75_U32x4_LDSM_NENS4_14SM90_TMA_STOREES1Z_NS4_17SM90_U32x4_STSM_NENS4_39AutoVectorizingCopyWithAssumedAlignmentILi128EEEEEEvvEEEEvNT_6ParamsE --------------------------
	.section	.nv.constant0._ZN7cutlass13device_kernelINS_4gemm6kernel13GemmUniversalIN4cute5tupleIJiiiiEEENS1_10collective13CollectiveMmaINS1_35MainloopSm100TmaUmmaWarpSpecializedILi4ELi2ELi4ENS5_IJNS4_1CILi1EEESB_SB_EEEEENS5_IJNSA_ILi64EEENSA_ILi128EEESF_EEENS_6half_tENS5_IJSB_llEEESH_SI_NS4_8TiledMMAINS4_8MMA_AtomIJNS4_20SM100_MMA_F16BF16_SSISH_SH_fLi64ELi128ELNS4_4UMMA5MajorE1ELSN_1ELNSM_7ScaleInE0ELSO_0EEEEEENS4_6LayoutISC_NS5_IJNSA_ILi0EEESS_SS_EEEEENS5_IJNS4_10UnderscoreESV_SV_EEEEENS4_13SM90_TMA_LOADENS4_14ComposedLayoutINS4_7SwizzleILi3ELi4ELi3EEENS4_18smem_ptr_flag_bitsILi16EEENSR_INS5_IJSE_NSA_ILi8EEEEEENS5_IJSB_SE_EEEEEEEvNS4_8identityESY_S18_vS19_EENS_8epilogue10collective18CollectiveEpilogueINS1B_23Sm100TmaWarpSpecializedILi4ELi2ELi16ELb1ELb0EEEJSG_NS5_IJNSR_ISE_SB_EENSR_INSA_ILi32EEESB_EEEEESH_NS5_IJlSB_lEEESH_S1K_NS1B_6fusion15FusionCallbacksIS1F_NS1L_17LinearCombinationISH_fSH_fLNS_15FloatRoundStyleE2EEESG_S1J_JEEENS4_5SM1004TMEM4LOAD26SM100_TMEM_LOAD_16dp256b4xESY_NSZ_INS10_ILi2ELi4ELi3EEES13_NSR_INS5_IJS14_S1H_EEENS5_IJS1H_SB_EEEEEEENS4_17SM75_U32x4_LDSM_NENS4_14SM90_TMA_STOREES1Z_NS4_17SM90_U32x4_STSM_NENS4_39AutoVectorizingCopyWithAssumedAlignmentILi128EEEEEEvvEEEEvNT_6ParamsE,"a",@progbits
	.sectionflags	@""
	.align	4
.nv.constant0._ZN7cutlass13device_kernelINS_4gemm6kernel13GemmUniversalIN4cute5tupleIJiiiiEEENS1_10collective13CollectiveMmaINS1_35MainloopSm100TmaUmmaWarpSpecializedILi4ELi2ELi4ENS5_IJNS4_1CILi1EEESB_SB_EEEEENS5_IJNSA_ILi64EEENSA_ILi128EEESF_EEENS_6half_tENS5_IJSB_llEEESH_SI_NS4_8TiledMMAINS4_8MMA_AtomIJNS4_20SM100_MMA_F16BF16_SSISH_SH_fLi64ELi128ELNS4_4UMMA5MajorE1ELSN_1ELNSM_7ScaleInE0ELSO_0EEEEEENS4_6LayoutISC_NS5_IJNSA_ILi0EEESS_SS_EEEEENS5_IJNS4_10UnderscoreESV_SV_EEEEENS4_13SM90_TMA_LOADENS4_14ComposedLayoutINS4_7SwizzleILi3ELi4ELi3EEENS4_18smem_ptr_flag_bitsILi16EEENSR_INS5_IJSE_NSA_ILi8EEEEEENS5_IJSB_SE_EEEEEEEvNS4_8identityESY_S18_vS19_EENS_8epilogue10collective18CollectiveEpilogueINS1B_23Sm100TmaWarpSpecializedILi4ELi2ELi16ELb1ELb0EEEJSG_NS5_IJNSR_ISE_SB_EENSR_INSA_ILi32EEESB_EEEEESH_NS5_IJlSB_lEEESH_S1K_NS1B_6fusion15FusionCallbacksIS1F_NS1L_17LinearCombinationISH_fSH_fLNS_15FloatRoundStyleE2EEESG_S1J_JEEENS4_5SM1004TMEM4LOAD26SM100_TMEM_LOAD_16dp256b4xESY_NSZ_INS10_ILi2ELi4ELi3EEES13_NSR_INS5_IJS14_S1H_EEENS5_IJS1H_SB_EEEEEEENS4_17SM75_U32x4_LDSM_NENS4_14SM90_TMA_STOREES1Z_NS4_17SM90_U32x4_STSM_NENS4_39AutoVectorizingCopyWithAssumedAlignmentILi128EEEEEEvvEEEEvNT_6ParamsE:
	.zero		2944


//--------------------- SYMBOLS --------------------------

	.type		.nv.reservedSmem.offset0,@object
	.size		.nv.reservedSmem.offset0,0x4
	.type		.nv.reservedSmem.cap,@object
	.size		.nv.reservedSmem.cap,0x4
	.type		__assertfail,@function
